	.target	sm_90a

	.elftype	@"ET_EXEC"


//--------------------- .note.nv.tkinfo           --------------------------
	.section	.note.nv.tkinfo,"",@"SHT_NOTE"
	.sectionflags	@"SHF_NOTE_NV_TKINFO"
	.tkinfo
        /*0018*/ 	.word	0x00000002
        /*0030*/ 	.string	""
        /*0030*/ 	.string	"ptxas"
        /*0030*/ 	.string	"Cuda compilation tools, release 13.0, V13.0.88"
        /*0030*/ 	.string	"Build cuda_13.0.r13.0/compiler.36424714_0"
        /*0030*/ 	.string	"-arch sm_90a -m 64 "



//--------------------- .note.nv.cuinfo           --------------------------
	.section	.note.nv.cuinfo,"",@"SHT_NOTE"
	.sectionflags	@"SHF_NOTE_NV_CUINFO"
        /*0018*/ 	.short	0x0002
        /*001a*/ 	.short	0x005a
        /*001c*/ 	.short	0x0082
	.zero		2


//--------------------- .nv.info                  --------------------------
	.section	.nv.info,"",@"SHT_CUDA_INFO"
	.align	4


	//----- nvinfo : EIATTR_REGCOUNT
	.align		4
        /*0000*/ 	.byte	0x04, 0x2f
        /*0002*/ 	.short	(.L_15 - .L_14)
	.align		4
.L_14:
        /*0004*/ 	.word	index@(_ZN7cutlass13device_kernelINS_4gemm6kernel13GemmUniversalIN4cute5tupleIJiiiiEEENS1_10collective13CollectiveMmaINS1_34MainloopSm90TmaGmmaWarpSpecializedILi2ENS5_IJNS4_1CILi2EEENSA_ILi4EEENSA_ILi1EEEEEENS1_35KernelTmaWarpSpecializedCooperativeEEENS5_IJNSA_ILi256EEENSA_ILi64EEESI_EEENS_10tfloat32_tENS5_IJlSD_lEEESK_SL_NS4_8TiledMMAINS4_8MMA_AtomIJNS4_4SM904GMMA29MMA_64x64x8_F32TF32TF32_SS_TNILNSP_7ScaleInE1ELSR_1EEEEEENS4_6LayoutINS5_IJSB_SD_SD_EEENS5_IJSD_NSA_ILi0EEESW_EEEEENS5_IJNS4_10UnderscoreESZ_SZ_EEEEENS4_23SM90_TMA_LOAD_MULTICASTENS4_14ComposedLayoutINS4_7SwizzleILi3ELi4ELi3EEENS4_18smem_ptr_flag_bitsILi32EEENSU_INS5_IJNSA_ILi8EEENSA_ILi32EEEEEENS5_IJS19_SD_EEEEEEEvNS4_8identityES12_S1D_vS1E_EENS_8epilogue10collective6detail29Sm90TmaWarpSpecializedAdapterINS1H_15DefaultEpilogueISK_SL_SL_NS1G_6thread17LinearCombinationISK_Li1EffLNS1L_9ScaleType4KindE0ELNS_15FloatRoundStyleE2ESK_EENS1_15EpilogueDefaultEEEEEvvEEEEvNT_6ParamsE)
        /*0008*/ 	.word	0x000000a8


	//----- nvinfo : EIATTR_FRAME_SIZE
	.align		4
.L_15:
        /*000c*/ 	.byte	0x04, 0x11
        /*000e*/ 	.short	(.L_17 - .L_16)
	.align		4
.L_16:
        /*0010*/ 	.word	index@(_ZN7cutlass13device_kernelINS_4gemm6kernel13GemmUniversalIN4cute5tupleIJiiiiEEENS1_10collective13CollectiveMmaINS1_34MainloopSm90TmaGmmaWarpSpecializedILi2ENS5_IJNS4_1CILi2EEENSA_ILi4EEENSA_ILi1EEEEEENS1_35KernelTmaWarpSpecializedCooperativeEEENS5_IJNSA_ILi256EEENSA_ILi64EEESI_EEENS_10tfloat32_tENS5_IJlSD_lEEESK_SL_NS4_8TiledMMAINS4_8MMA_AtomIJNS4_4SM904GMMA29MMA_64x64x8_F32TF32TF32_SS_TNILNSP_7ScaleInE1ELSR_1EEEEEENS4_6LayoutINS5_IJSB_SD_SD_EEENS5_IJSD_NSA_ILi0EEESW_EEEEENS5_IJNS4_10UnderscoreESZ_SZ_EEEEENS4_23SM90_TMA_LOAD_MULTICASTENS4_14ComposedLayoutINS4_7SwizzleILi3ELi4ELi3EEENS4_18smem_ptr_flag_bitsILi32EEENSU_INS5_IJNSA_ILi8EEENSA_ILi32EEEEEENS5_IJS19_SD_EEEEEEEvNS4_8identityES12_S1D_vS1E_EENS_8epilogue10collective6detail29Sm90TmaWarpSpecializedAdapterINS1H_15DefaultEpilogueISK_SL_SL_NS1G_6thread17LinearCombinationISK_Li1EffLNS1L_9ScaleType4KindE0ELNS_15FloatRoundStyleE2ESK_EENS1_15EpilogueDefaultEEEEEvvEEEEvNT_6ParamsE)
        /*0014*/ 	.word	0x00000000


	//----- nvinfo : EIATTR_MIN_STACK_SIZE
	.align		4
.L_17:
        /*0018*/ 	.byte	0x04, 0x12
        /*001a*/ 	.short	(.L_19 - .L_18)
	.align		4
.L_18:
        /*001c*/ 	.word	index@(_ZN7cutlass13device_kernelINS_4gemm6kernel13GemmUniversalIN4cute5tupleIJiiiiEEENS1_10collective13CollectiveMmaINS1_34MainloopSm90TmaGmmaWarpSpecializedILi2ENS5_IJNS4_1CILi2EEENSA_ILi4EEENSA_ILi1EEEEEENS1_35KernelTmaWarpSpecializedCooperativeEEENS5_IJNSA_ILi256EEENSA_ILi64EEESI_EEENS_10tfloat32_tENS5_IJlSD_lEEESK_SL_NS4_8TiledMMAINS4_8MMA_AtomIJNS4_4SM904GMMA29MMA_64x64x8_F32TF32TF32_SS_TNILNSP_7ScaleInE1ELSR_1EEEEEENS4_6LayoutINS5_IJSB_SD_SD_EEENS5_IJSD_NSA_ILi0EEESW_EEEEENS5_IJNS4_10UnderscoreESZ_SZ_EEEEENS4_23SM90_TMA_LOAD_MULTICASTENS4_14ComposedLayoutINS4_7SwizzleILi3ELi4ELi3EEENS4_18smem_ptr_flag_bitsILi32EEENSU_INS5_IJNSA_ILi8EEENSA_ILi32EEEEEENS5_IJS19_SD_EEEEEEEvNS4_8identityES12_S1D_vS1E_EENS_8epilogue10collective6detail29Sm90TmaWarpSpecializedAdapterINS1H_15DefaultEpilogueISK_SL_SL_NS1G_6thread17LinearCombinationISK_Li1EffLNS1L_9ScaleType4KindE0ELNS_15FloatRoundStyleE2ESK_EENS1_15EpilogueDefaultEEEEEvvEEEEvNT_6ParamsE)
        /*0020*/ 	.word	0x00000000
.L_19:


//--------------------- .nv.compat                --------------------------
	.section	.nv.compat,"",@"SHT_CUDA_COMPAT_INFO"
	.align	4
        /*0000*/ 	.byte	0x02, 0x09, 0x01, 0x00, 0x02, 0x02, 0x04, 0x00, 0x02, 0x05, 0x05, 0x00, 0x03, 0x07, 0x01, 0x01
        /*0010*/ 	.byte	0x02, 0x03, 0x01, 0x00, 0x02, 0x06, 0x01, 0x00, 0x04, 0x0b, 0x08, 0x00, 0x00, 0x00, 0x00, 0x00
        /*0020*/ 	.byte	0x00, 0x00, 0x00, 0x00


//--------------------- .nv.info._ZN7cutlass13device_kernelINS_4gemm6kernel13GemmUniversalIN4cute5tupleIJiiiiEEENS1_10collective13CollectiveMmaINS1_34MainloopSm90TmaGmmaWarpSpecializedILi2ENS5_IJNS4_1CILi2EEENSA_ILi4EEENSA_ILi1EEEEEENS1_35KernelTmaWarpSpecializedCooperativeEEENS5_IJNSA_ILi256EEENSA_ILi64EEESI_EEENS_10tfloat32_tENS5_IJlSD_lEEESK_SL_NS4_8TiledMMAINS4_8MMA_AtomIJNS4_4SM904GMMA29MMA_64x64x8_F32TF32TF32_SS_TNILNSP_7ScaleInE1ELSR_1EEEEEENS4_6LayoutINS5_IJSB_SD_SD_EEENS5_IJSD_NSA_ILi0EEESW_EEEEENS5_IJNS4_10UnderscoreESZ_SZ_EEEEENS4_23SM90_TMA_LOAD_MULTICASTENS4_14ComposedLayoutINS4_7SwizzleILi3ELi4ELi3EEENS4_18smem_ptr_flag_bitsILi32EEENSU_INS5_IJNSA_ILi8EEENSA_ILi32EEEEEENS5_IJS19_SD_EEEEEEEvNS4_8identityES12_S1D_vS1E_EENS_8epilogue10collective6detail29Sm90TmaWarpSpecializedAdapterINS1H_15DefaultEpilogueISK_SL_SL_NS1G_6thread17LinearCombinationISK_Li1EffLNS1L_9ScaleType4KindE0ELNS_15FloatRoundStyleE2ESK_EENS1_15EpilogueDefaultEEEEEvvEEEEvNT_6ParamsE --------------------------
	.section	.nv.info._ZN7cutlass13device_kernelINS_4gemm6kernel13GemmUniversalIN4cute5tupleIJiiiiEEENS1_10collective13CollectiveMmaINS1_34MainloopSm90TmaGmmaWarpSpecializedILi2ENS5_IJNS4_1CILi2EEENSA_ILi4EEENSA_ILi1EEEEEENS1_35KernelTmaWarpSpecializedCooperativeEEENS5_IJNSA_ILi256EEENSA_ILi64EEESI_EEENS_10tfloat32_tENS5_IJlSD_lEEESK_SL_NS4_8TiledMMAINS4_8MMA_AtomIJNS4_4SM904GMMA29MMA_64x64x8_F32TF32TF32_SS_TNILNSP_7ScaleInE1ELSR_1EEEEEENS4_6LayoutINS5_IJSB_SD_SD_EEENS5_IJSD_NSA_ILi0EEESW_EEEEENS5_IJNS4_10UnderscoreESZ_SZ_EEEEENS4_23SM90_TMA_LOAD_MULTICASTENS4_14ComposedLayoutINS4_7SwizzleILi3ELi4ELi3EEENS4_18smem_ptr_flag_bitsILi32EEENSU_INS5_IJNSA_ILi8EEENSA_ILi32EEEEEENS5_IJS19_SD_EEEEEEEvNS4_8identityES12_S1D_vS1E_EENS_8epilogue10collective6detail29Sm90TmaWarpSpecializedAdapterINS1H_15DefaultEpilogueISK_SL_SL_NS1G_6thread17LinearCombinationISK_Li1EffLNS1L_9ScaleType4KindE0ELNS_15FloatRoundStyleE2ESK_EENS1_15EpilogueDefaultEEEEEvvEEEEvNT_6ParamsE,"",@"SHT_CUDA_INFO"
	.sectionflags	@""
	.align	4


	//----- nvinfo : EIATTR_CUDA_API_VERSION
	.align		4
        /*0000*/ 	.byte	0x04, 0x37
        /*0002*/ 	.short	(.L_21 - .L_20)
.L_20:
        /*0004*/ 	.word	0x00000082


	//----- nvinfo : EIATTR_KPARAM_INFO
	.align		4
.L_21:
        /*0008*/ 	.byte	0x04, 0x17
        /*000a*/ 	.short	(.L_23 - .L_22)
.L_22:
        /*000c*/ 	.word	0x00000000
        /*0010*/ 	.short	0x0000
        /*0012*/ 	.short	0x0070
        /*0014*/ 	.byte	0x00, 0xf0, 0x01, 0x10


	//----- nvinfo : EIATTR_SPARSE_MMA_MASK
	.align		4
.L_23:
        /*0018*/ 	.byte	0x03, 0x50
        /*001a*/ 	.short	0x0000


	//----- nvinfo : EIATTR_MAXREG_COUNT
	.align		4
        /*001c*/ 	.byte	0x03, 0x1b
        /*001e*/ 	.short	0x00a8


	//----- nvinfo : EIATTR_NUM_BARRIERS
	.align		4
        /*0020*/ 	.byte	0x02, 0x4c
        /*0022*/ 	.byte	0x01
	.zero		1


	//----- nvinfo : EIATTR_EXTERNS
	.align		4
        /*0024*/ 	.byte	0x04, 0x0f
        /*0026*/ 	.short	(.L_25 - .L_24)


	//   ....[0]....
	.align		4
.L_24:
        /*0028*/ 	.word	index@(__assertfail)


	//----- nvinfo : EIATTR_MERCURY_ISA_VERSION
	.align		4
.L_25:
        /*002c*/ 	.byte	0x03, 0x5f
        /*002e*/ 	.short	0x0101


	//----- nvinfo : EIATTR_INT_WARP_WIDE_INSTR_OFFSETS
	.align		4
        /*0030*/ 	.byte	0x04, 0x31
        /*0032*/ 	.short	(.L_27 - .L_26)


	//   ....[0]....
.L_26:
        /*0034*/ 	.word	0x00000440


	//   ....[1]....
        /*0038*/ 	.word	0x00000470


	//   ....[2]....
        /*003c*/ 	.word	0x00000660


	//   ....[3]....
        /*0040*/ 	.word	0x00002890


	//----- nvinfo : EIATTR_COOP_GROUP_MASK_REGIDS
	.align		4
.L_27:
        /*0044*/ 	.byte	0x04, 0x29
        /*0046*/ 	.short	(.L_29 - .L_28)


	//   ....[0]....
.L_28:
        /*0048*/ 	.word	0xffffffff


	//   ....[1]....
        /*004c*/ 	.word	0xffffffff


	//   ....[2]....
        /*0050*/ 	.word	0xffffffff


	//   ....[3]....
        /*0054*/ 	.word	0xffffffff


	//   ....[4]....
        /*0058*/ 	.word	0xffffffff


	//   ....[5]....
        /*005c*/ 	.word	0xffffffff


	//----- nvinfo : EIATTR_COOP_GROUP_INSTR_OFFSETS
	.align		4
.L_29:
        /*0060*/ 	.byte	0x04, 0x28
        /*0062*/ 	.short	(.L_31 - .L_30)


	//   ....[0]....
.L_30:
        /*0064*/ 	.word	0x00000060


	//   ....[1]....
        /*0068*/ 	.word	0x00000070


	//   ....[2]....
        /*006c*/ 	.word	0x00000130


	//   ....[3]....
        /*0070*/ 	.word	0x00000290


	//   ....[4]....
        /*0074*/ 	.word	0x000007c0


	//   ....[5]....
        /*0078*/ 	.word	0x00001480


	//----- nvinfo : EIATTR_REG_RECONFIG
	.align		4
.L_31:
        /*007c*/ 	.byte	0x01, 0x54
	.zero		2


	//----- nvinfo : EIATTR_SYSCALL_OFFSETS
	.align		4
        /*0080*/ 	.byte	0x04, 0x46
        /*0082*/ 	.short	(.L_33 - .L_32)


	//   ....[0]....
.L_32:
        /*0084*/ 	.word	0x00001670


	//----- nvinfo : EIATTR_MBARRIER_INSTR_OFFSETS
	.align		4
.L_33:
        /*0088*/ 	.byte	0x04, 0x39
        /*008a*/ 	.short	(.L_35 - .L_34)


	//   ....[0]....
.L_34:
        /*008c*/ 	.word	0x00000230
        /*0090*/ 	.word	0x000000ff
        /*0094*/ 	.word	0x00000000
        /*0098*/ 	.short	0x0100
        /*009a*/ 	.byte	0x08
	.zero		1


	//   ....[1]....
        /*009c*/ 	.word	0x00000240
        /*00a0*/ 	.word	0x000000ff
        /*00a4*/ 	.word	0x00000010
        /*00a8*/ 	.short	0x0100
        /*00aa*/ 	.byte	0x08
	.zero		1


	//   ....[2]....
        /*00ac*/ 	.word	0x00000250
        /*00b0*/ 	.word	0x000000ff
        /*00b4*/ 	.word	0x00000008
        /*00b8*/ 	.short	0x0100
        /*00ba*/ 	.byte	0x08
	.zero		1


	//   ....[3]....
        /*00bc*/ 	.word	0x00000260
        /*00c0*/ 	.word	0x000000ff
        /*00c4*/ 	.word	0x00000018
        /*00c8*/ 	.short	0x0100
        /*00ca*/ 	.byte	0x08
	.zero		1


	//   ....[4]....
        /*00cc*/ 	.word	0x000006d0
        /*00d0*/ 	.word	0x000000ff
        /*00d4*/ 	.word	0x00000030
        /*00d8*/ 	.short	0x0100
        /*00da*/ 	.byte	0x06
	.zero		1


	//   ....[5]....
        /*00dc*/ 	.word	0x00000760
        /*00e0*/ 	.word	0x000000ff
        /*00e4*/ 	.word	0x00000038
        /*00e8*/ 	.short	0x0100
        /*00ea*/ 	.byte	0x06
	.zero		1


	//   ....[6]....
        /*00ec*/ 	.word	0x00001730
        /*00f0*/ 	.word	0x00000003
        /*00f4*/ 	.word	0x00000000
        /*00f8*/ 	.short	0x010a
        /*00fa*/ 	.byte	0x3f
	.zero		1


	//   ....[7]....
        /*00fc*/ 	.word	0x00001790
        /*0100*/ 	.word	0x00000003
        /*0104*/ 	.word	0x00000000
        /*0108*/ 	.short	0x010a
        /*010a*/ 	.byte	0x3f
	.zero		1


	//   ....[8]....
        /*010c*/ 	.word	0x00001fe0
        /*0110*/ 	.word	0x00000005
        /*0114*/ 	.word	0x00000000
        /*0118*/ 	.short	0x010a
        /*011a*/ 	.byte	0x3f
	.zero		1


	//   ....[9]....
        /*011c*/ 	.word	0x00002020
        /*0120*/ 	.word	0x00000005
        /*0124*/ 	.word	0x00000000
        /*0128*/ 	.short	0x010a
        /*012a*/ 	.byte	0x3f
	.zero		1


	//   ....[10]....
        /*012c*/ 	.word	0x00002740
        /*0130*/ 	.word	0x00000004
        /*0134*/ 	.word	0x00000000
        /*0138*/ 	.short	0x0101
        /*013a*/ 	.byte	0x3f
	.zero		1


	//   ....[11]....
        /*013c*/ 	.word	0x00002900
        /*0140*/ 	.word	0x00000000
        /*0144*/ 	.word	0x00000000
        /*0148*/ 	.short	0x0101
        /*014a*/ 	.byte	0x3f
	.zero		1


	//   ....[12]....
        /*014c*/ 	.word	0x00008320
        /*0150*/ 	.word	0x00000014
        /*0154*/ 	.word	0x00000010
        /*0158*/ 	.short	0x010a
        /*015a*/ 	.byte	0x3f
	.zero		1


	//   ....[13]....
        /*015c*/ 	.word	0x000087c0
        /*0160*/ 	.word	0x00000004
        /*0164*/ 	.word	0x00000038
        /*0168*/ 	.short	0x0101
        /*016a*/ 	.byte	0x3f
	.zero		1


	//   ....[14]....
        /*016c*/ 	.word	0x00008ee0
        /*0170*/ 	.word	0x00000005
        /*0174*/ 	.word	0x00000000
        /*0178*/ 	.short	0x010a
        /*017a*/ 	.byte	0x3f
	.zero		1


	//   ....[15]....
        /*017c*/ 	.word	0x00008f60
        /*0180*/ 	.word	0x00000009
        /*0184*/ 	.word	0x00000000
        /*0188*/ 	.short	0x010a
        /*018a*/ 	.byte	0x3f
	.zero		1


	//   ....[16]....
        /*018c*/ 	.word	0x00008fc0
        /*0190*/ 	.word	0x00000003
        /*0194*/ 	.word	0x00000000
        /*0198*/ 	.short	0x010a
        /*019a*/ 	.byte	0x3f
	.zero		1


	//   ....[17]....
        /*019c*/ 	.word	0x00009010
        /*01a0*/ 	.word	0x00000005
        /*01a4*/ 	.word	0x00000000
        /*01a8*/ 	.short	0x010a
        /*01aa*/ 	.byte	0x3f
	.zero		1


	//   ....[18]....
        /*01ac*/ 	.word	0x000090e0
        /*01b0*/ 	.word	0x00000014
        /*01b4*/ 	.word	0x00000010
        /*01b8*/ 	.short	0x010a
        /*01ba*/ 	.byte	0x3f
	.zero		1


	//   ....[19]....
        /*01bc*/ 	.word	0x000091b0
        /*01c0*/ 	.word	0x00000005
        /*01c4*/ 	.word	0x00000000
        /*01c8*/ 	.short	0x010a
        /*01ca*/ 	.byte	0x3f
	.zero		1


	//----- nvinfo : EIATTR_NUM_MBARRIERS
	.align		4
.L_35:
        /*01cc*/ 	.byte	0x03, 0x38
        /*01ce*/ 	.short	0x0006


	//----- nvinfo : EIATTR_EXIT_INSTR_OFFSETS
	.align		4
        /*01d0*/ 	.byte	0x04, 0x1c
        /*01d2*/ 	.short	(.L_37 - .L_36)


	//   ....[0]....
.L_36:
        /*01d4*/ 	.word	0x000009a0


	//   ....[1]....
        /*01d8*/ 	.word	0x000011c0


	//   ....[2]....
        /*01dc*/ 	.word	0x000079c0


	//   ....[3]....
        /*01e0*/ 	.word	0x00007f20


	//   ....[4]....
        /*01e4*/ 	.word	0x00008fb0


	//----- nvinfo : EIATTR_MAX_THREADS
	.align		4
.L_37:
        /*01e8*/ 	.byte	0x04, 0x05
        /*01ea*/ 	.short	(.L_39 - .L_38)
.L_38:
        /*01ec*/ 	.word	0x00000180
        /*01f0*/ 	.word	0x00000001
        /*01f4*/ 	.word	0x00000001


	//----- nvinfo : EIATTR_CRS_STACK_SIZE
	.align		4
.L_39:
        /*01f8*/ 	.byte	0x04, 0x1e
        /*01fa*/ 	.short	(.L_41 - .L_40)
.L_40:
        /*01fc*/ 	.word	0x00000000


	//----- nvinfo : EIATTR_CBANK_PARAM_SIZE
	.align		4
.L_41:
        /*0200*/ 	.byte	0x03, 0x19
        /*0202*/ 	.short	0x0470


	//----- nvinfo : EIATTR_PARAM_CBANK
	.align		4
        /*0204*/ 	.byte	0x04, 0x0a
        /*0206*/ 	.short	(.L_43 - .L_42)
	.align		4
.L_42:
        /*0208*/ 	.word	index@(.nv.constant0._ZN7cutlass13device_kernelINS_4gemm6kernel13GemmUniversalIN4cute5tupleIJiiiiEEENS1_10collective13CollectiveMmaINS1_34MainloopSm90TmaGmmaWarpSpecializedILi2ENS5_IJNS4_1CILi2EEENSA_ILi4EEENSA_ILi1EEEEEENS1_35KernelTmaWarpSpecializedCooperativeEEENS5_IJNSA_ILi256EEENSA_ILi64EEESI_EEENS_10tfloat32_tENS5_IJlSD_lEEESK_SL_NS4_8TiledMMAINS4_8MMA_AtomIJNS4_4SM904GMMA29MMA_64x64x8_F32TF32TF32_SS_TNILNSP_7ScaleInE1ELSR_1EEEEEENS4_6LayoutINS5_IJSB_SD_SD_EEENS5_IJSD_NSA_ILi0EEESW_EEEEENS5_IJNS4_10UnderscoreESZ_SZ_EEEEENS4_23SM90_TMA_LOAD_MULTICASTENS4_14ComposedLayoutINS4_7SwizzleILi3ELi4ELi3EEENS4_18smem_ptr_flag_bitsILi32EEENSU_INS5_IJNSA_ILi8EEENSA_ILi32EEEEEENS5_IJS19_SD_EEEEEEEvNS4_8identityES12_S1D_vS1E_EENS_8epilogue10collective6detail29Sm90TmaWarpSpecializedAdapterINS1H_15DefaultEpilogueISK_SL_SL_NS1G_6thread17LinearCombinationISK_Li1EffLNS1L_9ScaleType4KindE0ELNS_15FloatRoundStyleE2ESK_EENS1_15EpilogueDefaultEEEEEvvEEEEvNT_6ParamsE)
        /*020c*/ 	.short	0x0210
        /*020e*/ 	.short	0x0470


	//----- nvinfo : EIATTR_SW_WAR
	.align		4
.L_43:
        /*0210*/ 	.byte	0x04, 0x36
        /*0212*/ 	.short	(.L_45 - .L_44)
.L_44:
        /*0214*/ 	.word	0x00000008
.L_45:


//--------------------- .nv.callgraph             --------------------------
	.section	.nv.callgraph,"",@"SHT_CUDA_CALLGRAPH"
	.align	4
	.sectionentsize	8
	.align		4
        /*0000*/ 	.word	0x00000000
	.align		4
        /*0004*/ 	.word	0xffffffff
	.align		4
        /*0008*/ 	.word	index@(_ZN7cutlass13device_kernelINS_4gemm6kernel13GemmUniversalIN4cute5tupleIJiiiiEEENS1_10collective13CollectiveMmaINS1_34MainloopSm90TmaGmmaWarpSpecializedILi2ENS5_IJNS4_1CILi2EEENSA_ILi4EEENSA_ILi1EEEEEENS1_35KernelTmaWarpSpecializedCooperativeEEENS5_IJNSA_ILi256EEENSA_ILi64EEESI_EEENS_10tfloat32_tENS5_IJlSD_lEEESK_SL_NS4_8TiledMMAINS4_8MMA_AtomIJNS4_4SM904GMMA29MMA_64x64x8_F32TF32TF32_SS_TNILNSP_7ScaleInE1ELSR_1EEEEEENS4_6LayoutINS5_IJSB_SD_SD_EEENS5_IJSD_NSA_ILi0EEESW_EEEEENS5_IJNS4_10UnderscoreESZ_SZ_EEEEENS4_23SM90_TMA_LOAD_MULTICASTENS4_14ComposedLayoutINS4_7SwizzleILi3ELi4ELi3EEENS4_18smem_ptr_flag_bitsILi32EEENSU_INS5_IJNSA_ILi8EEENSA_ILi32EEEEEENS5_IJS19_SD_EEEEEEEvNS4_8identityES12_S1D_vS1E_EENS_8epilogue10collective6detail29Sm90TmaWarpSpecializedAdapterINS1H_15DefaultEpilogueISK_SL_SL_NS1G_6thread17LinearCombinationISK_Li1EffLNS1L_9ScaleType4KindE0ELNS_15FloatRoundStyleE2ESK_EENS1_15EpilogueDefaultEEEEEvvEEEEvNT_6ParamsE)
	.align		4
        /*000c*/ 	.word	index@(__assertfail)
	.align		4
        /*0010*/ 	.word	0x00000000
	.align		4
        /*0014*/ 	.word	0xfffffffe
	.align		4
        /*0018*/ 	.word	0x00000000
	.align		4
        /*001c*/ 	.word	0xfffffffd
	.align		4
        /*0020*/ 	.word	0x00000000
	.align		4
        /*0024*/ 	.word	0xfffffffc


//--------------------- .nv.constant4             --------------------------
	.section	.nv.constant4,"a",@progbits
	.align	8
	.align		8
.nv.constant4:
        /*0000*/ 	.dword	__assertfail
	.align		8
        /*0008*/ 	.dword	__unnamed_1
	.align		8
        /*0010*/ 	.dword	_ZN40_INTERNAL_f1bab2de_4_k_cu_b9b11ac8_269474cuda3std3__45__cpo5beginE
	.align		8
        /*0018*/ 	.dword	_ZN40_INTERNAL_f1bab2de_4_k_cu_b9b11ac8_269474cuda3std3__45__cpo3endE
	.align		8
        /*0020*/ 	.dword	_ZN40_INTERNAL_f1bab2de_4_k_cu_b9b11ac8_269474cuda3std3__45__cpo6cbeginE
	.align		8
        /*0028*/ 	.dword	_ZN40_INTERNAL_f1bab2de_4_k_cu_b9b11ac8_269474cuda3std3__45__cpo4cendE
	.align		8
        /*0030*/ 	.dword	_ZN40_INTERNAL_f1bab2de_4_k_cu_b9b11ac8_269474cuda3std3__442_GLOBAL__N__f1bab2de_4_k_cu_b9b11ac8_269476ignoreE
	.align		8
        /*0038*/ 	.dword	_ZN40_INTERNAL_f1bab2de_4_k_cu_b9b11ac8_269474cuda3std3__419piecewise_constructE
	.align		8
        /*0040*/ 	.dword	_ZN40_INTERNAL_f1bab2de_4_k_cu_b9b11ac8_269474cuda3std3__48in_placeE
	.align		8
        /*0048*/ 	.dword	_ZN40_INTERNAL_f1bab2de_4_k_cu_b9b11ac8_269474cuda3std6ranges3__45__cpo4swapE
	.align		8
        /*0050*/ 	.dword	_ZN40_INTERNAL_f1bab2de_4_k_cu_b9b11ac8_269474cuda3std6ranges3__45__cpo9iter_moveE
	.align		8
        /*0058*/ 	.dword	_ZN40_INTERNAL_f1bab2de_4_k_cu_b9b11ac8_269474cute7productE
	.align		8
        /*0060*/ 	.dword	_ZN40_INTERNAL_f1bab2de_4_k_cu_b9b11ac8_269474cute1_E
	.align		8
        /*0068*/ 	.dword	$str$22
	.align		8
        /*0070*/ 	.dword	$str$23


//--------------------- .text._ZN7cutlass13device_kernelINS_4gemm6kernel13GemmUniversalIN4cute5tupleIJiiiiEEENS1_10collective13CollectiveMmaINS1_34MainloopSm90TmaGmmaWarpSpecializedILi2ENS5_IJNS4_1CILi2EEENSA_ILi4EEENSA_ILi1EEEEEENS1_35KernelTmaWarpSpecializedCooperativeEEENS5_IJNSA_ILi256EEENSA_ILi64EEESI_EEENS_10tfloat32_tENS5_IJlSD_lEEESK_SL_NS4_8TiledMMAINS4_8MMA_AtomIJNS4_4SM904GMMA29MMA_64x64x8_F32TF32TF32_SS_TNILNSP_7ScaleInE1ELSR_1EEEEEENS4_6LayoutINS5_IJSB_SD_SD_EEENS5_IJSD_NSA_ILi0EEESW_EEEEENS5_IJNS4_10UnderscoreESZ_SZ_EEEEENS4_23SM90_TMA_LOAD_MULTICASTENS4_14ComposedLayoutINS4_7SwizzleILi3ELi4ELi3EEENS4_18smem_ptr_flag_bitsILi32EEENSU_INS5_IJNSA_ILi8EEENSA_ILi32EEEEEENS5_IJS19_SD_EEEEEEEvNS4_8identityES12_S1D_vS1E_EENS_8epilogue10collective6detail29Sm90TmaWarpSpecializedAdapterINS1H_15DefaultEpilogueISK_SL_SL_NS1G_6thread17LinearCombinationISK_Li1EffLNS1L_9ScaleType4KindE0ELNS_15FloatRoundStyleE2ESK_EENS1_15EpilogueDefaultEEEEEvvEEEEvNT_6ParamsE --------------------------
	.section	.text._ZN7cutlass13device_kernelINS_4gemm6kernel13GemmUniversalIN4cute5tupleIJiiiiEEENS1_10collective13CollectiveMmaINS1_34MainloopSm90TmaGmmaWarpSpecializedILi2ENS5_IJNS4_1CILi2EEENSA_ILi4EEENSA_ILi1EEEEEENS1_35KernelTmaWarpSpecializedCooperativeEEENS5_IJNSA_ILi256EEENSA_ILi64EEESI_EEENS_10tfloat32_tENS5_IJlSD_lEEESK_SL_NS4_8TiledMMAINS4_8MMA_AtomIJNS4_4SM904GMMA29MMA_64x64x8_F32TF32TF32_SS_TNILNSP_7ScaleInE1ELSR_1EEEEEENS4_6LayoutINS5_IJSB_SD_SD_EEENS5_IJSD_NSA_ILi0EEESW_EEEEENS5_IJNS4_10UnderscoreESZ_SZ_EEEEENS4_23SM90_TMA_LOAD_MULTICASTENS4_14ComposedLayoutINS4_7SwizzleILi3ELi4ELi3EEENS4_18smem_ptr_flag_bitsILi32EEENSU_INS5_IJNSA_ILi8EEENSA_ILi32EEEEEENS5_IJS19_SD_EEEEEEEvNS4_8identityES12_S1D_vS1E_EENS_8epilogue10collective6detail29Sm90TmaWarpSpecializedAdapterINS1H_15DefaultEpilogueISK_SL_SL_NS1G_6thread17LinearCombinationISK_Li1EffLNS1L_9ScaleType4KindE0ELNS_15FloatRoundStyleE2ESK_EENS1_15EpilogueDefaultEEEEEvvEEEEvNT_6ParamsE,"ax",@progbits
	.align	128
.text._ZN7cutlass13device_kernelINS_4gemm6kernel13GemmUniversalIN4cute5tupleIJiiiiEEENS1_10collective13CollectiveMmaINS1_34MainloopSm90TmaGmmaWarpSpecializedILi2ENS5_IJNS4_1CILi2EEENSA_ILi4EEENSA_ILi1EEEEEENS1_35KernelTmaWarpSpecializedCooperativeEEENS5_IJNSA_ILi256EEENSA_ILi64EEESI_EEENS_10tfloat32_tENS5_IJlSD_lEEESK_SL_NS4_8TiledMMAINS4_8MMA_AtomIJNS4_4SM904GMMA29MMA_64x64x8_F32TF32TF32_SS_TNILNSP_7ScaleInE1ELSR_1EEEEEENS4_6LayoutINS5_IJSB_SD_SD_EEENS5_IJSD_NSA_ILi0EEESW_EEEEENS5_IJNS4_10UnderscoreESZ_SZ_EEEEENS4_23SM90_TMA_LOAD_MULTICASTENS4_14ComposedLayoutINS4_7SwizzleILi3ELi4ELi3EEENS4_18smem_ptr_flag_bitsILi32EEENSU_INS5_IJNSA_ILi8EEENSA_ILi32EEEEEENS5_IJS19_SD_EEEEEEEvNS4_8identityES12_S1D_vS1E_EENS_8epilogue10collective6detail29Sm90TmaWarpSpecializedAdapterINS1H_15DefaultEpilogueISK_SL_SL_NS1G_6thread17LinearCombinationISK_Li1EffLNS1L_9ScaleType4KindE0ELNS_15FloatRoundStyleE2ESK_EENS1_15EpilogueDefaultEEEEEvvEEEEvNT_6ParamsE:
        .type           _ZN7cutlass13device_kernelINS_4gemm6kernel13GemmUniversalIN4cute5tupleIJiiiiEEENS1_10collective13CollectiveMmaINS1_34MainloopSm90TmaGmmaWarpSpecializedILi2ENS5_IJNS4_1CILi2EEENSA_ILi4EEENSA_ILi1EEEEEENS1_35KernelTmaWarpSpecializedCooperativeEEENS5_IJNSA_ILi256EEENSA_ILi64EEESI_EEENS_10tfloat32_tENS5_IJlSD_lEEESK_SL_NS4_8TiledMMAINS4_8MMA_AtomIJNS4_4SM904GMMA29MMA_64x64x8_F32TF32TF32_SS_TNILNSP_7ScaleInE1ELSR_1EEEEEENS4_6LayoutINS5_IJSB_SD_SD_EEENS5_IJSD_NSA_ILi0EEESW_EEEEENS5_IJNS4_10UnderscoreESZ_SZ_EEEEENS4_23SM90_TMA_LOAD_MULTICASTENS4_14ComposedLayoutINS4_7SwizzleILi3ELi4ELi3EEENS4_18smem_ptr_flag_bitsILi32EEENSU_INS5_IJNSA_ILi8EEENSA_ILi32EEEEEENS5_IJS19_SD_EEEEEEEvNS4_8identityES12_S1D_vS1E_EENS_8epilogue10collective6detail29Sm90TmaWarpSpecializedAdapterINS1H_15DefaultEpilogueISK_SL_SL_NS1G_6thread17LinearCombinationISK_Li1EffLNS1L_9ScaleType4KindE0ELNS_15FloatRoundStyleE2ESK_EENS1_15EpilogueDefaultEEEEEvvEEEEvNT_6ParamsE,@function
        .size           _ZN7cutlass13device_kernelINS_4gemm6kernel13GemmUniversalIN4cute5tupleIJiiiiEEENS1_10collective13CollectiveMmaINS1_34MainloopSm90TmaGmmaWarpSpecializedILi2ENS5_IJNS4_1CILi2EEENSA_ILi4EEENSA_ILi1EEEEEENS1_35KernelTmaWarpSpecializedCooperativeEEENS5_IJNSA_ILi256EEENSA_ILi64EEESI_EEENS_10tfloat32_tENS5_IJlSD_lEEESK_SL_NS4_8TiledMMAINS4_8MMA_AtomIJNS4_4SM904GMMA29MMA_64x64x8_F32TF32TF32_SS_TNILNSP_7ScaleInE1ELSR_1EEEEEENS4_6LayoutINS5_IJSB_SD_SD_EEENS5_IJSD_NSA_ILi0EEESW_EEEEENS5_IJNS4_10UnderscoreESZ_SZ_EEEEENS4_23SM90_TMA_LOAD_MULTICASTENS4_14ComposedLayoutINS4_7SwizzleILi3ELi4ELi3EEENS4_18smem_ptr_flag_bitsILi32EEENSU_INS5_IJNSA_ILi8EEENSA_ILi32EEEEEENS5_IJS19_SD_EEEEEEEvNS4_8identityES12_S1D_vS1E_EENS_8epilogue10collective6detail29Sm90TmaWarpSpecializedAdapterINS1H_15DefaultEpilogueISK_SL_SL_NS1G_6thread17LinearCombinationISK_Li1EffLNS1L_9ScaleType4KindE0ELNS_15FloatRoundStyleE2ESK_EENS1_15EpilogueDefaultEEEEEvvEEEEvNT_6ParamsE,(.L_x_191 - _ZN7cutlass13device_kernelINS_4gemm6kernel13GemmUniversalIN4cute5tupleIJiiiiEEENS1_10collective13CollectiveMmaINS1_34MainloopSm90TmaGmmaWarpSpecializedILi2ENS5_IJNS4_1CILi2EEENSA_ILi4EEENSA_ILi1EEEEEENS1_35KernelTmaWarpSpecializedCooperativeEEENS5_IJNSA_ILi256EEENSA_ILi64EEESI_EEENS_10tfloat32_tENS5_IJlSD_lEEESK_SL_NS4_8TiledMMAINS4_8MMA_AtomIJNS4_4SM904GMMA29MMA_64x64x8_F32TF32TF32_SS_TNILNSP_7ScaleInE1ELSR_1EEEEEENS4_6LayoutINS5_IJSB_SD_SD_EEENS5_IJSD_NSA_ILi0EEESW_EEEEENS5_IJNS4_10UnderscoreESZ_SZ_EEEEENS4_23SM90_TMA_LOAD_MULTICASTENS4_14ComposedLayoutINS4_7SwizzleILi3ELi4ELi3EEENS4_18smem_ptr_flag_bitsILi32EEENSU_INS5_IJNSA_ILi8EEENSA_ILi32EEEEEENS5_IJS19_SD_EEEEEEEvNS4_8identityES12_S1D_vS1E_EENS_8epilogue10collective6detail29Sm90TmaWarpSpecializedAdapterINS1H_15DefaultEpilogueISK_SL_SL_NS1G_6thread17LinearCombinationISK_Li1EffLNS1L_9ScaleType4KindE0ELNS_15FloatRoundStyleE2ESK_EENS1_15EpilogueDefaultEEEEEvvEEEEvNT_6ParamsE)
        .other          _ZN7cutlass13device_kernelINS_4gemm6kernel13GemmUniversalIN4cute5tupleIJiiiiEEENS1_10collective13CollectiveMmaINS1_34MainloopSm90TmaGmmaWarpSpecializedILi2ENS5_IJNS4_1CILi2EEENSA_ILi4EEENSA_ILi1EEEEEENS1_35KernelTmaWarpSpecializedCooperativeEEENS5_IJNSA_ILi256EEENSA_ILi64EEESI_EEENS_10tfloat32_tENS5_IJlSD_lEEESK_SL_NS4_8TiledMMAINS4_8MMA_AtomIJNS4_4SM904GMMA29MMA_64x64x8_F32TF32TF32_SS_TNILNSP_7ScaleInE1ELSR_1EEEEEENS4_6LayoutINS5_IJSB_SD_SD_EEENS5_IJSD_NSA_ILi0EEESW_EEEEENS5_IJNS4_10UnderscoreESZ_SZ_EEEEENS4_23SM90_TMA_LOAD_MULTICASTENS4_14ComposedLayoutINS4_7SwizzleILi3ELi4ELi3EEENS4_18smem_ptr_flag_bitsILi32EEENSU_INS5_IJNSA_ILi8EEENSA_ILi32EEEEEENS5_IJS19_SD_EEEEEEEvNS4_8identityES12_S1D_vS1E_EENS_8epilogue10collective6detail29Sm90TmaWarpSpecializedAdapterINS1H_15DefaultEpilogueISK_SL_SL_NS1G_6thread17LinearCombinationISK_Li1EffLNS1L_9ScaleType4KindE0ELNS_15FloatRoundStyleE2ESK_EENS1_15EpilogueDefaultEEEEEvvEEEEvNT_6ParamsE,@"STO_CUDA_ENTRY STV_DEFAULT"
_ZN7cutlass13device_kernelINS_4gemm6kernel13GemmUniversalIN4cute5tupleIJiiiiEEENS1_10collective13CollectiveMmaINS1_34MainloopSm90TmaGmmaWarpSpecializedILi2ENS5_IJNS4_1CILi2EEENSA_ILi4EEENSA_ILi1EEEEEENS1_35KernelTmaWarpSpecializedCooperativeEEENS5_IJNSA_ILi256EEENSA_ILi64EEESI_EEENS_10tfloat32_tENS5_IJlSD_lEEESK_SL_NS4_8TiledMMAINS4_8MMA_AtomIJNS4_4SM904GMMA29MMA_64x64x8_F32TF32TF32_SS_TNILNSP_7ScaleInE1ELSR_1EEEEEENS4_6LayoutINS5_IJSB_SD_SD_EEENS5_IJSD_NSA_ILi0EEESW_EEEEENS5_IJNS4_10UnderscoreESZ_SZ_EEEEENS4_23SM90_TMA_LOAD_MULTICASTENS4_14ComposedLayoutINS4_7SwizzleILi3ELi4ELi3EEENS4_18smem_ptr_flag_bitsILi32EEENSU_INS5_IJNSA_ILi8EEENSA_ILi32EEEEEENS5_IJS19_SD_EEEEEEEvNS4_8identityES12_S1D_vS1E_EENS_8epilogue10collective6detail29Sm90TmaWarpSpecializedAdapterINS1H_15DefaultEpilogueISK_SL_SL_NS1G_6thread17LinearCombinationISK_Li1EffLNS1L_9ScaleType4KindE0ELNS_15FloatRoundStyleE2ESK_EENS1_15EpilogueDefaultEEEEEvvEEEEvNT_6ParamsE:
[----:B------:R-:W0:Y:S01]  /*0000*/  LDC R1, c[0x0][0x28] ;  /* 0x00000a00ff017b82 */ /* 0x000e220000000800 */
[----:B------:R-:W1:Y:S01]  /*0010*/  S2R R98, SR_TID.X ;  /* 0x0000000000627919 */ /* 0x000e620000002100 */
[----:B------:R-:W-:Y:S01]  /*0020*/  ELECT P0, URZ, PT ;  /* 0x00000000003f782f */ /* 0x000fe20003800000 */
[----:B------:R-:W-:Y:S01]  /*0030*/  BSSY B0, `(.L_x_0) ;  /* 0x000000f000007945 */ /* 0x000fe20003800000 */
[--C-:B-1----:R-:W-:Y:S02]  /*0040*/  SHF.R.U32.HI R0, RZ, 0x5, R98.reuse ;  /* 0x00000005ff007819 */ /* 0x102fe40000011662 */
[----:B------:R-:W-:-:S03]  /*0050*/  SHF.R.U32.HI R6, RZ, 0x7, R98 ;  /* 0x00000007ff067819 */ /* 0x000fc60000011662 */
[----:B------:R-:W1:Y:S04]  /*0060*/  SHFL.IDX PT, R2, R0, RZ, 0x1f ;  /* 0x00001fff00027589 */ /* 0x000e6800000e0000 */
[----:B------:R2:W3:Y:S01]  /*0070*/  SHFL.IDX PT, R5, R6, RZ, 0x1f ;  /* 0x00001fff06057589 */ /* 0x0004e200000e0000 */
[----:B-1----:R-:W-:-:S13]  /*0080*/  ISETP.NE.OR P0, PT, R2, RZ, !P0 ;  /* 0x000000ff0200720c */ /* 0x002fda0004705670 */
[----:B0-23--:R-:W-:Y:S05]  /*0090*/  @P0 BRA `(.L_x_1) ;  /* 0x0000000000200947 */ /* 0x00dfea0003800000 */
[----:B------:R-:W-:Y:S02]  /*00a0*/  ULDC.64 UR4, c[0x0][0x198] ;  /* 0x0000660000047ab9 */ /* 0x000fe40000000a00 */
[----:B------:R-:W-:Y:S02]  /*00b0*/  UIADD3 UR6, UP0, UR4, 0xf0, URZ ;  /* 0x000000f004067890 */ /* 0x000fe4000ff1e03f */
[----:B------:R-:W-:Y:S02]  /*00c0*/  UIADD3 UR4, UP1, UR4, 0x1f0, URZ ;  /* 0x000001f004047890 */ /* 0x000fe4000ff3e03f */
[----:B------:R-:W-:Y:S02]  /*00d0*/  UIADD3.X UR7, URZ, UR5, URZ, UP0, !UPT ;  /* 0x000000053f077290 */ /* 0x000fe400087fe43f */
[----:B------:R-:W-:-:S07]  /*00e0*/  UIADD3.X UR5, URZ, UR5, URZ, UP1, !UPT ;  /* 0x000000053f057290 */ /* 0x000fce0008ffe43f */
[----:B------:R0:W-:Y:S02]  /*00f0*/  UTMACCTL.PF [UR6] ;  /* 0x00000000060079b9 */ /* 0x0001e40008040000 */
[----:B------:R0:W-:Y:S02]  /*0100*/  UTMACCTL.PF [UR4] ;  /* 0x00000000040079b9 */ /* 0x0001e40008040000 */
[----:B0-----:R-:W-:Y:S01]  /*0110*/  NOP ;  /* 0x0000000000007918 */ /* 0x001fe20000000000 */
.L_x_1:
[----:B------:R-:W-:Y:S05]  /*0120*/  BSYNC B0 ;  /* 0x0000000000007941 */ /* 0x000fea0003800000 */
.L_x_0:
[----:B------:R-:W0:Y:S02]  /*0130*/  SHFL.IDX PT, R3, R0, RZ, 0x1f ;  /* 0x00001fff00037589 */ /* 0x000e2400000e0000 */
[----:B0-----:R-:W-:-:S13]  /*0140*/  ISETP.NE.AND P0, PT, R3, RZ, PT ;  /* 0x000000ff0300720c */ /* 0x001fda0003f05270 */
[----:B------:R-:W-:Y:S05]  /*0150*/  @P0 BRA `(.L_x_2) ;  /* 0x0000000000480947 */ /* 0x000fea0003800000 */
[----:B------:R-:W0:Y:S01]  /*0160*/  S2UR UR8, SR_CgaCtaId ;  /* 0x00000000000879c3 */ /* 0x000e220000008800 */
[----:B------:R-:W-:Y:S01]  /*0170*/  UMOV UR4, 0x400 ;  /* 0x0000040000047882 */ /* 0x000fe20000000000 */
[----:B------:R-:W-:Y:S01]  /*0180*/  UMOV UR5, 0x1 ;  /* 0x0000000100057882 */ /* 0x000fe20000000000 */
[----:B------:R-:W-:Y:S01]  /*0190*/  UMOV UR6, 0xa ;  /* 0x0000000a00067882 */ /* 0x000fe20000000000 */
[----:B------:R-:W-:Y:S01]  /*01a0*/  ELECT P0, URZ, PT ;  /* 0x00000000003f782f */ /* 0x000fe20003800000 */
[----:B------:R-:W-:-:S04]  /*01b0*/  UIADD3 UR6, -UR6, 0x100000, URZ ;  /* 0x0010000006067890 */ /* 0x000fc8000fffe13f */
[----:B------:R-:W-:Y:S02]  /*01c0*/  USHF.L.U32 UR7, UR6, 0xb, URZ ;  /* 0x0000000b06077899 */ /* 0x000fe4000800063f */
[----:B------:R-:W-:Y:S02]  /*01d0*/  USHF.L.U32 UR6, UR6, 0x1, URZ ;  /* 0x0000000106067899 */ /* 0x000fe4000800063f */
[----:B0-----:R-:W-:Y:S02]  /*01e0*/  ULEA UR8, UR8, UR4, 0x18 ;  /* 0x0000000408087291 */ /* 0x001fe4000f8ec03f */
[----:B------:R-:W-:-:S04]  /*01f0*/  UIADD3 UR4, -UR5, 0x100000, URZ ;  /* 0x0010000005047890 */ /* 0x000fc8000fffe13f */
[----:B------:R-:W-:Y:S02]  /*0200*/  USHF.L.U32 UR5, UR4, 0xb, URZ ;  /* 0x0000000b04057899 */ /* 0x000fe4000800063f */
[----:B------:R-:W-:Y:S01]  /*0210*/  USHF.L.U32 UR4, UR4, 0x1, URZ ;  /* 0x0000000104047899 */ /* 0x000fe2000800063f */
[----:B------:R-:W0:Y:S11]  /*0220*/  FENCE.VIEW.ASYNC.S ;  /* 0x00000000000073c6 */ /* 0x000e360000000000 */
[----:B0-----:R0:W1:Y:S01]  /*0230*/  SYNCS.EXCH.64 URZ, [UR8], UR4 ;  /* 0x00000004083f75b2 */ /* 0x0010620008000100 */
[----:B------:R0:W2:Y:S01]  /*0240*/  SYNCS.EXCH.64 URZ, [UR8+0x10], UR6 ;  /* 0x00001006083f75b2 */ /* 0x0000a20008000100 */
[----:B------:R0:W3:Y:S01]  /*0250*/  SYNCS.EXCH.64 URZ, [UR8+0x8], UR4 ;  /* 0x00000804083f75b2 */ /* 0x0000e20008000100 */
[----:B------:R0:W4:Y:S01]  /*0260*/  SYNCS.EXCH.64 URZ, [UR8+0x18], UR6 ;  /* 0x00001806083f75b2 */ /* 0x0001220008000100 */
[----:B------:R-:W-:Y:S01]  /*0270*/  NOP ;  /* 0x0000000000007918 */ /* 0x000fe20000000000 */
.L_x_2:
[----:B------:R-:W-:Y:S01]  /*0280*/  SHF.R.S32.HI R7, RZ, 0x1f, R98 ;  /* 0x0000001fff077819 */ /* 0x000fe20000011462 */
[----:B------:R-:W5:Y:S01]  /*0290*/  SHFL.IDX PT, R0, R0, RZ, 0x1f ;  /* 0x00001fff00007589 */ /* 0x000f6200000e0000 */
[----:B0-----:R-:W0:Y:S01]  /*02a0*/  S2UR UR8, SR_CTAID.X ;  /* 0x00000000000879c3 */ /* 0x001e220000002500 */
[----:B------:R-:W-:Y:S02]  /*02b0*/  ELECT P0, URZ, PT ;  /* 0x00000000003f782f */ /* 0x000fe40003800000 */
[----:B------:R-:W-:Y:S01]  /*02c0*/  LEA.HI R7, R7, R98, RZ, 0x7 ;  /* 0x0000006207077211 */ /* 0x000fe200078f38ff */
[----:B------:R-:W1:Y:S01]  /*02d0*/  S2R R4, SR_CTAID.Y ;  /* 0x0000000000047919 */ /* 0x000e620000002600 */
[----:B------:R-:W-:Y:S01]  /*02e0*/  SHF.R.S32.HI R10, RZ, 0x1f, R3 ;  /* 0x0000001fff0a7819 */ /* 0x000fe20000011403 */
[----:B------:R-:W-:Y:S01]  /*02f0*/  ULDC UR4, c[0x0][0x150] ;  /* 0x0000540000047ab9 */ /* 0x000fe20000000800 */
[----:B------:R-:W-:Y:S01]  /*0300*/  LOP3.LUT R7, R7, 0xffffff80, RZ, 0xc0, !PT ;  /* 0xffffff8007077812 */ /* 0x000fe200078ec0ff */
[----:B------:R-:W-:Y:S01]  /*0310*/  NOP ;  /* 0x0000000000007918 */ /* 0x000fe20000000000 */
[----:B------:R-:W-:Y:S01]  /*0320*/  LEA.HI R10, R10, R3, RZ, 0x2 ;  /* 0x000000030a0a7211 */ /* 0x000fe200078f10ff */
[----:B------:R-:W2:Y:S01]  /*0330*/  LDC R12, c[0x0][0x144] ;  /* 0x00005100ff0c7b82 */ /* 0x000ea20000000800 */
[----:B------:R-:W-:Y:S01]  /*0340*/  NOP ;  /* 0x0000000000007918 */ /* 0x000fe20000000000 */
[----:B------:R-:W-:Y:S01]  /*0350*/  IMAD.IADD R8, R98, 0x1, -R7 ;  /* 0x0000000162087824 */ /* 0x000fe200078e0a07 */
[----:B------:R-:W-:Y:S01]  /*0360*/  LOP3.LUT R10, R10, 0x3ffffffc, RZ, 0xc0, !PT ;  /* 0x3ffffffc0a0a7812 */ /* 0x000fe200078ec0ff */
[----:B------:R-:W-:Y:S01]  /*0370*/  IMAD.MOV.U32 R22, RZ, RZ, 0x1 ;  /* 0x00000001ff167424 */ /* 0x000fe200078e00ff */
[----:B------:R-:W-:-:S02]  /*0380*/  ISETP.NE.AND P3, PT, R5, RZ, PT ;  /* 0x000000ff0500720c */ /* 0x000fc40003f65270 */
[----:B------:R-:W-:Y:S01]  /*0390*/  SHF.R.S32.HI R7, RZ, 0x1f, R8 ;  /* 0x0000001fff077819 */ /* 0x000fe20000011408 */
[----:B------:R-:W-:Y:S01]  /*03a0*/  IMAD.IADD R10, R3, 0x1, -R10 ;  /* 0x00000001030a7824 */ /* 0x000fe200078e0a0a */
[----:B------:R-:W3:Y:S02]  /*03b0*/  LDC R14, c[0x0][0x140] ;  /* 0x00005000ff0e7b82 */ /* 0x000ee40000000800 */
[----:B------:R-:W-:Y:S02]  /*03c0*/  LEA.HI R7, R7, R8, RZ, 0x3 ;  /* 0x0000000807077211 */ /* 0x000fe400078f18ff */
[----:B-----5:R-:W-:Y:S02]  /*03d0*/  ISETP.NE.OR P0, PT, R0, RZ, !P0 ;  /* 0x000000ff0000720c */ /* 0x020fe40004705670 */
[--C-:B------:R-:W-:Y:S02]  /*03e0*/  SHF.R.S32.HI R0, RZ, 0x3, R7.reuse ;  /* 0x00000003ff007819 */ /* 0x100fe40000011407 */
[----:B------:R-:W-:-:S02]  /*03f0*/  SHF.R.S32.HI R7, RZ, 0x1f, R7 ;  /* 0x0000001fff077819 */ /* 0x000fc40000011407 */
[----:B0-----:R-:W-:Y:S02]  /*0400*/  I2FP.F32.U32 R9, UR8 ;  /* 0x0000000800097c45 */ /* 0x001fe40008201000 */
[----:B------:R-:W-:-:S03]  /*0410*/  LEA.HI R7, R7, R0, RZ, 0x2 ;  /* 0x0000000007077211 */ /* 0x000fc600078f10ff */
[----:B------:R-:W-:Y:S01]  /*0420*/  FMUL R9, R9, UR4 ;  /* 0x0000000409097c20 */ /* 0x000fe20008400000 */
[----:B------:R-:W-:Y:S01]  /*0430*/  LOP3.LUT R7, R7, 0xfffffffc, RZ, 0xc0, !PT ;  /* 0xfffffffc07077812 */ /* 0x000fe200078ec0ff */
[----:B------:R-:W-:Y:S01]  /*0440*/  VOTEU.ALL UP0, P0 ;  /* 0x00000000003f7886 */ /* 0x000fe20000000000 */
[----:B-1----:R-:W-:Y:S01]  /*0450*/  I2FP.F32.U32 R3, R4 ;  /* 0x0000000400037245 */ /* 0x002fe20000201000 */
[----:B------:R-:W-:Y:S01]  /*0460*/  ULDC UR4, c[0x0][0x154] ;  /* 0x0000550000047ab9 */ /* 0x000fe20000000800 */
[----:B------:R-:W-:Y:S01]  /*0470*/  VOTEU.ALL UP1, P0 ;  /* 0x00000000003f7886 */ /* 0x000fe20000020000 */
[----:B------:R-:W0:Y:S01]  /*0480*/  F2I.U32.TRUNC.NTZ R9, R9 ;  /* 0x0000000900097305 */ /* 0x000e22000020f000 */
[----:B------:R-:W-:Y:S01]  /*0490*/  IMAD.IADD R7, R0, 0x1, -R7 ;  /* 0x0000000100077824 */ /* 0x000fe200078e0a07 */
[----:B------:R-:W1:Y:S01]  /*04a0*/  @!UP0 S2UR UR7, SR_CgaCtaId ;  /* 0x00000000000789c3 */ /* 0x000e620000008800 */
[----:B------:R-:W-:Y:S01]  /*04b0*/  FMUL R13, R3, UR4 ;  /* 0x00000004030d7c20 */ /* 0x000fe20008400000 */
[----:B------:R-:W-:Y:S01]  /*04c0*/  UMOV UR4, 0x20 ;  /* 0x0000002000047882 */ /* 0x000fe20000000000 */
[----:B------:R-:W-:Y:S01]  /*04d0*/  IMAD R10, R10, 0x4, R7 ;  /* 0x000000040a0a7824 */ /* 0x000fe200078e0207 */
[----:B------:R-:W-:Y:S01]  /*04e0*/  @!UP0 UMOV UR6, 0x400 ;  /* 0x0000040000068882 */ /* 0x000fe20000000000 */
[----:B------:R-:W-:-:S04]  /*04f0*/  @!UP0 UIADD3 UR4, -UR4, 0x100000, URZ ;  /* 0x0010000004048890 */ /* 0x000fc8000fffe13f */
[----:B------:R-:W-:Y:S02]  /*0500*/  @!UP0 USHF.L.U32 UR5, UR4, 0xb, URZ ;  /* 0x0000000b04058899 */ /* 0x000fe4000800063f */
[----:B------:R-:W-:Y:S01]  /*0510*/  @!UP0 USHF.L.U32 UR4, UR4, 0x1, URZ ;  /* 0x0000000104048899 */ /* 0x000fe2000800063f */
[----:B---3--:R-:W-:Y:S01]  /*0520*/  ISETP.EQ.U32.AND P2, PT, R14, 0x1, PT ;  /* 0x000000010e00780c */ /* 0x008fe20003f42070 */
[----:B------:R-:W3:Y:S01]  /*0530*/  F2I.U32.TRUNC.NTZ R13, R13 ;  /* 0x0000000d000d7305 */ /* 0x000ee2000020f000 */
[C---:B------:R-:W-:Y:S01]  /*0540*/  LEA.HI R0, R10.reuse, R10, RZ, 0x1 ;  /* 0x0000000a0a007211 */ /* 0x040fe200078f08ff */
[----:B------:R-:W5:Y:S01]  /*0550*/  LDC R7, c[0x0][0x148] ;  /* 0x00005200ff077b82 */ /* 0x000f620000000800 */
[----:B------:R-:W-:Y:S02]  /*0560*/  IMAD.SHL.U32 R19, R10, 0x4, RZ ;  /* 0x000000040a137824 */ /* 0x000fe400078e00ff */
[----:B------:R-:W-:Y:S01]  /*0570*/  LOP3.LUT R11, R0, 0xfffffffe, RZ, 0xc0, !PT ;  /* 0xfffffffe000b7812 */ /* 0x000fe200078ec0ff */
[----:B0-----:R-:W-:Y:S01]  /*0580*/  IMAD.MOV R15, RZ, RZ, -R9 ;  /* 0x000000ffff0f7224 */ /* 0x001fe200078e0a09 */
[----:B------:R-:W-:-:S02]  /*0590*/  SHF.R.S32.HI R9, RZ, 0x1f, R2 ;  /* 0x0000001fff097819 */ /* 0x000fc40000011402 */
[----:B------:R-:W-:Y:S01]  /*05a0*/  LOP3.LUT R19, R10, 0xc, R19, 0x78, !PT ;  /* 0x0000000c0a137812 */ /* 0x000fe200078e7813 */
[----:B--2---:R-:W-:Y:S01]  /*05b0*/  IMAD R3, R12, R15, UR8 ;  /* 0x000000080c037e24 */ /* 0x004fe2000f8e020f */
[----:B------:R-:W-:Y:S01]  /*05c0*/  LEA.HI R9, R9, R2, RZ, 0x2 ;  /* 0x0000000209097211 */ /* 0x000fe200078f10ff */
[----:B------:R-:W-:Y:S01]  /*05d0*/  IMAD.IADD R0, R10, 0x1, -R11 ;  /* 0x000000010a007824 */ /* 0x000fe200078e0a0b */
[----:B------:R-:W-:Y:S01]  /*05e0*/  LOP3.LUT R11, R98, 0x7f, RZ, 0xc0, !PT ;  /* 0x0000007f620b7812 */ /* 0x000fe200078ec0ff */
[----:B------:R-:W-:Y:S01]  /*05f0*/  VIADD R10, R5, 0xffffffff ;  /* 0xffffffff050a7836 */ /* 0x000fe20000000000 */
[----:B------:R-:W-:Y:S01]  /*0600*/  LOP3.LUT R9, R9, 0xfffffffc, RZ, 0xc0, !PT ;  /* 0xfffffffc09097812 */ /* 0x000fe200078ec0ff */
[----:B---3--:R-:W-:Y:S01]  /*0610*/  IMAD.MOV R20, RZ, RZ, -R13 ;  /* 0x000000ffff147224 */ /* 0x008fe200078e0a0d */
[----:B------:R-:W-:Y:S01]  /*0620*/  ISETP.NE.AND P4, PT, R0, R3, PT ;  /* 0x000000030000720c */ /* 0x000fe20003f85270 */
[----:B-1----:R-:W-:Y:S01]  /*0630*/  @!UP0 ULEA UR6, UR7, UR6, 0x18 ;  /* 0x0000000607068291 */ /* 0x002fe2000f8ec03f */
[----:B------:R-:W-:Y:S01]  /*0640*/  ISETP.GE.U32.AND P6, PT, R10, 0x2, PT ;  /* 0x000000020a00780c */ /* 0x000fe20003fc6070 */
[----:B------:R-:W-:Y:S01]  /*0650*/  IMAD.IADD R0, R2, 0x1, -R9 ;  /* 0x0000000102007824 */ /* 0x000fe200078e0a09 */
[----:B------:R-:W-:Y:S01]  /*0660*/  VOTEU.ALL UP0, P0 ;  /* 0x00000000003f7886 */ /* 0x000fe20000000000 */
[----:B------:R-:W-:-:S03]  /*0670*/  LOP3.LUT P0, RZ, R8, 0x7, RZ, 0xc0, !PT ;  /* 0x0000000708ff7812 */ /* 0x000fc6000780c0ff */
[C---:B------:R-:W-:Y:S01]  /*0680*/  ISETP.NE.AND P1, PT, R0.reuse, 0x3, PT ;  /* 0x000000030000780c */ /* 0x040fe20003f25270 */
[----:B-----5:R-:W-:Y:S01]  /*0690*/  IMAD R9, R7, R20, R4 ;  /* 0x0000001407097224 */ /* 0x020fe200078e0204 */
[C---:B------:R-:W-:Y:S02]  /*06a0*/  ISETP.LT.U32.AND P0, PT, R19.reuse, 0x8, !P0 ;  /* 0x000000081300780c */ /* 0x040fe40004701070 */
[----:B------:R-:W-:Y:S01]  /*06b0*/  ISETP.EQ.OR P1, PT, R0, RZ, !P1 ;  /* 0x000000ff0000720c */ /* 0x000fe20004f22670 */
[----:B------:R-:W0:Y:S02]  /*06c0*/  FENCE.VIEW.ASYNC.S ;  /* 0x00000000000073c6 */ /* 0x000e240000000000 */
[----:B0-----:R0:W1:Y:S01]  /*06d0*/  @!UP0 SYNCS.EXCH.64 URZ, [UR6+0x30], UR4 ;  /* 0x00003004063f85b2 */ /* 0x0010620008000100 */
[----:B------:R-:W-:Y:S02]  /*06e0*/  @P4 LEA.HI R2, R19, R19, RZ, 0x1 ;  /* 0x0000001313024211 */ /* 0x000fe400078f08ff */
[----:B------:R-:W-:-:S02]  /*06f0*/  ISETP.EQ.AND P1, PT, R5, RZ, P1 ;  /* 0x000000ff0500720c */ /* 0x000fc40000f22270 */
[----:B------:R-:W-:Y:S02]  /*0700*/  @P4 SHF.R.S32.HI R2, RZ, 0x1, R2 ;  /* 0x00000001ff024819 */ /* 0x000fe40000011402 */
[----:B------:R-:W-:Y:S02]  /*0710*/  SEL R18, RZ, 0x1, !P1 ;  /* 0x00000001ff127807 */ /* 0x000fe40004800000 */
[----:B------:R-:W-:Y:S02]  /*0720*/  @P4 ISETP.NE.AND P5, PT, R2, R9, PT ;  /* 0x000000090200420c */ /* 0x000fe40003fa5270 */
[----:B------:R-:W-:Y:S02]  /*0730*/  SEL R9, RZ, 0x1, !P0 ;  /* 0x00000001ff097807 */ /* 0x000fe40004000000 */
[----:B------:R-:W-:Y:S02]  /*0740*/  @P4 SEL R22, RZ, 0x1, P5 ;  /* 0x00000001ff164807 */ /* 0x000fe40002800000 */
[----:B------:R-:W-:Y:S01]  /*0750*/  SEL R18, R18, 0x2, P6 ;  /* 0x0000000212127807 */ /* 0x000fe20003000000 */
[----:B------:R0:W2:Y:S01]  /*0760*/  @!UP1 SYNCS.EXCH.64 URZ, [UR6+0x38], UR4 ;  /* 0x00003804063f95b2 */ /* 0x0000a20008000100 */
[----:B------:R-:W-:Y:S01]  /*0770*/  LOP3.LUT R22, R22, R9, RZ, 0xc0, !PT ;  /* 0x0000000916167212 */ /* 0x000fe200078ec0ff */
[----:B------:R-:W-:Y:S01]  /*0780*/  NOP ;  /* 0x0000000000007918 */ /* 0x000fe20000000000 */
[----:B------:R-:W-:Y:S05]  /*0790*/  @!P2 BRA `(.L_x_3) ;  /* 0x000000000008a947 */ /* 0x000fea0003800000 */
[----:B-12-4-:R-:W-:Y:S01]  /*07a0*/  UCGABAR_ARV ;  /* 0x00000000000079c7 */ /* 0x016fe20008000000 */
[----:B------:R-:W-:Y:S05]  /*07b0*/  BRA `(.L_x_4) ;  /* 0x0000000000047947 */ /* 0x000fea0003800000 */
.L_x_3:
[----:B-12-4-:R-:W-:Y:S01]  /*07c0*/  NOP ;  /* 0x0000000000007918 */ /* 0x016fe20000000000 */
.L_x_4:
[----:B------:R-:W1:Y:S01]  /*07d0*/  LDC R2, c[0x0][0x65c] ;  /* 0x00019700ff027b82 */ /* 0x000e620000000800 */
[----:B------:R-:W-:Y:S01]  /*07e0*/  LOP3.LUT R5, R5, 0xfffff7ff, RZ, 0xc0, !PT ;  /* 0xfffff7ff05057812 */ /* 0x000fe200078ec0ff */
[----:B------:R-:W-:Y:S02]  /*07f0*/  IMAD.U32 R8, RZ, RZ, UR8 ;  /* 0x00000008ff087e24 */ /* 0x000fe4000f8e00ff */
[----:B------:R-:W-:Y:S01]  /*0800*/  IMAD.MOV.U32 R9, RZ, RZ, RZ ;  /* 0x000000ffff097224 */ /* 0x000fe200078e00ff */
[----:B-1----:R-:W-:-:S13]  /*0810*/  ISETP.NE.AND P1, PT, R2, 0x1, PT ;  /* 0x000000010200780c */ /* 0x002fda0003f25270 */
[----:B------:R-:W1:Y:S01]  /*0820*/  @P1 LDC R17, c[0x0][0x10] ;  /* 0x00000400ff111b82 */ /* 0x000e620000000800 */
[----:B------:R-:W-:Y:S01]  /*0830*/  @P1 LOP3.LUT R5, R5, 0x800, RZ, 0xfc, !PT ;  /* 0x0000080005051812 */ /* 0x000fe200078efcff */
[----:B------:R-:W-:Y:S02]  /*0840*/  @P1 IMAD.MOV.U32 R5, RZ, RZ, RZ ;  /* 0x000000ffff051224 */ /* 0x000fe400078e00ff */
[----:B------:R-:W-:-:S04]  /*0850*/  @P1 IMAD.MOV.U32 R15, RZ, RZ, RZ ;  /* 0x000000ffff0f1224 */ /* 0x000fc800078e00ff */
[----:B------:R-:W2:Y:S01]  /*0860*/  @!P1 LDC R13, c[0x0][0xc] ;  /* 0x00000300ff0d9b82 */ /* 0x000ea20000000800 */
[----:B0-----:R-:W-:Y:S01]  /*0870*/  ULDC UR4, c[0x0][0xc] ;  /* 0x0000030000047ab9 */ /* 0x001fe20000000800 */
[----:B------:R-:W-:Y:S01]  /*0880*/  ULDC UR5, c[0x0][0x10] ;  /* 0x0000040000057ab9 */ /* 0x000fe20000000800 */
[----:B------:R-:W-:Y:S01]  /*0890*/  ULDC UR6, c[0x0][0x14] ;  /* 0x0000050000067ab9 */ /* 0x000fe20000000800 */
[----:B------:R-:W-:-:S04]  /*08a0*/  UIMAD.WIDE.U32 UR4, UR4, UR5, URZ ;  /* 0x00000005040472a5 */ /* 0x000fc8000f8e003f */
[----:B------:R-:W-:Y:S02]  /*08b0*/  UIMAD.WIDE.U32 UR38, UR4, UR6, URZ ;  /* 0x00000006042672a5 */ /* 0x000fe4000f8e003f */
[----:B------:R-:W-:-:S04]  /*08c0*/  UIMAD UR41, UR5, UR6, URZ ;  /* 0x00000006052972a4 */ /* 0x000fc8000f8e023f */
[----:B------:R-:W-:Y:S01]  /*08d0*/  UIADD3 UR41, UR39, UR41, URZ ;  /* 0x0000002927297290 */ /* 0x000fe2000fffe03f */
[----:B-1----:R-:W-:-:S04]  /*08e0*/  @P1 IMAD.WIDE.U32 R16, R17, UR8, R4 ;  /* 0x0000000811101c25 */ /* 0x002fc8000f8e0004 */
[----:B------:R-:W-:Y:S02]  /*08f0*/  @P1 IMAD.IADD R17, R17, 0x1, R15 ;  /* 0x0000000111111824 */ /* 0x000fe400078e020f */
[----:B--2---:R-:W-:-:S04]  /*0900*/  @!P1 IMAD.WIDE.U32 R8, R4, R13, R8 ;  /* 0x0000000d04089225 */ /* 0x004fc800078e0008 */
[----:B------:R-:W-:Y:S02]  /*0910*/  @!P1 IMAD.MOV.U32 R16, RZ, RZ, R8 ;  /* 0x000000ffff109224 */ /* 0x000fe400078e0008 */
[----:B------:R-:W-:Y:S01]  /*0920*/  @!P1 IMAD.MOV.U32 R17, RZ, RZ, R9 ;  /* 0x000000ffff119224 */ /* 0x000fe200078e0009 */
[----:B------:R-:W-:Y:S06]  /*0930*/  @!P2 BRA `(.L_x_5) ;  /* 0x00000000000ca947 */ /* 0x000fec0003800000 */
[----:B------:R-:W-:Y:S01]  /*0940*/  UCGABAR_WAIT ;  /* 0x0000000000007dc7 */ /* 0x000fe20008000000 */
[----:B------:R-:W-:Y:S01]  /*0950*/  CCTL.IVALL ;  /* 0x00000000ff00798f */ /* 0x000fe20002000000 */
[----:B------:R-:W-:Y:S05]  /*0960*/  BRA `(.L_x_6) ;  /* 0x0000000000047947 */ /* 0x000fea0003800000 */
.L_x_5:
[----:B------:R-:W-:Y:S06]  /*0970*/  BAR.SYNC.DEFER_BLOCKING 0x0 ;  /* 0x0000000000007b1d */ /* 0x000fec0000010000 */
.L_x_6:
[----:B------:R-:W-:Y:S05]  /*0980*/  @!P3 BRA `(.L_x_7) ;  /* 0x000000700010b947 */ /* 0x000fea0003800000 */
[----:B------:R-:W-:-:S13]  /*0990*/  ISETP.GT.U32.AND P0, PT, R10, 0x1, PT ;  /* 0x000000010a00780c */ /* 0x000fda0003f04070 */
[----:B------:R-:W-:Y:S05]  /*09a0*/  @P0 EXIT ;  /* 0x000000000000094d */ /* 0x000fea0003800000 */
[----:B------:R-:W-:Y:S01]  /*09b0*/  ULDC.64 UR4, c[0x0][0x650] ;  /* 0x0001940000047ab9 */ /* 0x000fe20000000a00 */
[----:B------:R-:W-:Y:S01]  /*09c0*/  PRMT R0, RZ, 0x7610, R0 ;  /* 0x00007610ff007816 */ /* 0x000fe20000000000 */
[----:B------:R-:W-:Y:S01]  /*09d0*/  IMAD.MOV.U32 R113, RZ, RZ, -0x1 ;  /* 0xffffffffff717424 */ /* 0x000fe200078e00ff */
[----:B------:R-:W-:Y:S01]  /*09e0*/  ISETP.GE.U32.AND P0, PT, R16, UR4, PT ;  /* 0x0000000410007c0c */ /* 0x000fe2000bf06070 */
[----:B------:R-:W-:Y:S02]  /*09f0*/  IMAD.MOV.U32 R103, RZ, RZ, -0x1 ;  /* 0xffffffffff677424 */ /* 0x000fe400078e00ff */
[----:B------:R-:W-:Y:S01]  /*0a00*/  IMAD.MOV.U32 R23, RZ, RZ, -0x1 ;  /* 0xffffffffff177424 */ /* 0x000fe200078e00ff */
[----:B------:R-:W-:-:S13]  /*0a10*/  ISETP.GE.U32.AND.EX P0, PT, R17, UR5, PT, P0 ;  /* 0x0000000511007c0c */ /* 0x000fda000bf06100 */
[----:B------:R-:W-:Y:S05]  /*0a20*/  @P0 BRA `(.L_x_8) ;  /* 0x00000004002c0947 */ /* 0x000fea0003800000 */
[----:B------:R-:W0:Y:S01]  /*0a30*/  LDC.64 R24, c[0x0][0x628] ;  /* 0x00018a00ff187b82 */ /* 0x000e220000000a00 */
[----:B------:R-:W-:Y:S02]  /*0a40*/  IMAD.MOV.U32 R8, RZ, RZ, R16 ;  /* 0x000000ffff087224 */ /* 0x000fe400078e0010 */
[----:B------:R-:W-:-:S05]  /*0a50*/  IMAD.MOV.U32 R9, RZ, RZ, R17 ;  /* 0x000000ffff097224 */ /* 0x000fca00078e0011 */
[----:B------:R-:W1:Y:S08]  /*0a60*/  LDC R0, c[0x0][0x630] ;  /* 0x00018c00ff007b82 */ /* 0x000e700000000800 */
[----:B------:R-:W2:Y:S01]  /*0a70*/  LDC.64 R26, c[0x0][0x620] ;  /* 0x00018800ff1a7b82 */ /* 0x000ea20000000a00 */
[----:B0-----:R-:W-:-:S04]  /*0a80*/  ISETP.NE.U32.AND P0, PT, R24, RZ, PT ;  /* 0x000000ff1800720c */ /* 0x001fc80003f05070 */
[----:B------:R-:W-:-:S13]  /*0a90*/  ISETP.NE.AND.EX P0, PT, R25, RZ, PT, P0 ;  /* 0x000000ff1900720c */ /* 0x000fda0003f05300 */
[----:B-12---:R-:W-:Y:S05]  /*0aa0*/  @!P0 BRA `(.L_x_9) ;  /* 0x0000000000288947 */ /* 0x006fea0003800000 */
[----:B------:R-:W0:Y:S02]  /*0ab0*/  LDC R15, c[0x0][0x634] ;  /* 0x00018d00ff0f7b82 */ /* 0x000e240000000800 */
[----:B0-----:R-:W-:-:S05]  /*0ac0*/  IADD3 R15, P0, R16, R15, RZ ;  /* 0x0000000f100f7210 */ /* 0x001fca0007f1e0ff */
[----:B------:R-:W-:-:S04]  /*0ad0*/  IMAD.X R21, RZ, RZ, R17, P0 ;  /* 0x000000ffff157224 */ /* 0x000fc800000e0611 */
[----:B------:R-:W-:-:S04]  /*0ae0*/  IMAD.WIDE.U32 R8, R21, R24, RZ ;  /* 0x0000001815087225 */ /* 0x000fc800078e00ff */
[----:B------:R-:W-:-:S04]  /*0af0*/  IMAD.WIDE.U32 R12, P0, R15, R25, R8 ;  /* 0x000000190f0c7225 */ /* 0x000fc80007800008 */
[----:B------:R-:W-:-:S04]  /*0b00*/  IMAD.WIDE.U32 R8, R15, R24, RZ ;  /* 0x000000180f087225 */ /* 0x000fc800078e00ff */
[----:B------:R-:W-:Y:S01]  /*0b10*/  IMAD.X R15, RZ, RZ, RZ, P0 ;  /* 0x000000ffff0f7224 */ /* 0x000fe200000e06ff */
[----:B------:R-:W-:Y:S01]  /*0b20*/  IADD3 RZ, P0, R9, R12, RZ ;  /* 0x0000000c09ff7210 */ /* 0x000fe20007f1e0ff */
[----:B------:R-:W-:-:S04]  /*0b30*/  IMAD.MOV.U32 R14, RZ, RZ, R13 ;  /* 0x000000ffff0e7224 */ /* 0x000fc800078e000d */
[----:B------:R-:W-:-:S08]  /*0b40*/  IMAD.WIDE.U32.X R8, R21, R25, R14, P0 ;  /* 0x0000001915087225 */ /* 0x000fd000000e040e */
.L_x_9:
[----:B------:R-:W0:Y:S01]  /*0b50*/  LDC.64 R28, c[0x0][0x640] ;  /* 0x00019000ff1c7b82 */ /* 0x000e220000000a00 */
[--C-:B------:R-:W-:Y:S01]  /*0b60*/  SHF.R.U64 R30, R8, R0, R9.reuse ;  /* 0x00000000081e7219 */ /* 0x100fe20000001209 */
[----:B------:R-:W-:Y:S01]  /*0b70*/  IMAD R20, R7, R20, R4 ;  /* 0x0000001407147224 */ /* 0x000fe200078e0204 */
[----:B------:R-:W-:Y:S02]  /*0b80*/  SHF.R.U32.HI R0, RZ, R0, R9 ;  /* 0x00000000ff007219 */ /* 0x000fe40000011609 */
[----:B------:R-:W-:-:S03]  /*0b90*/  IADD3 R5, P0, RZ, -R30, RZ ;  /* 0x8000001eff057210 */ /* 0x000fc60007f1e0ff */
[----:B------:R-:W1:Y:S02]  /*0ba0*/  LDC R12, c[0x0][0x618] ;  /* 0x00018600ff0c7b82 */ /* 0x000e640000000800 */
[----:B------:R-:W-:-:S04]  /*0bb0*/  IMAD.X R9, RZ, RZ, ~R0, P0 ;  /* 0x000000ffff097224 */ /* 0x000fc800000e0e00 */
[-C--:B------:R-:W-:Y:S02]  /*0bc0*/  IMAD R0, R9, R26.reuse, RZ ;  /* 0x0000001a09007224 */ /* 0x080fe400078e02ff */
[----:B------:R-:W2:Y:S01]  /*0bd0*/  LDC R14, c[0x0][0x608] ;  /* 0x00018200ff0e7b82 */ /* 0x000ea20000000800 */
[----:B------:R-:W-:-:S04]  /*0be0*/  IMAD.WIDE.U32 R8, R5, R26, R16 ;  /* 0x0000001a05087225 */ /* 0x000fc800078e0010 */
[----:B------:R-:W-:Y:S02]  /*0bf0*/  IMAD R5, R5, R27, R0 ;  /* 0x0000001b05057224 */ /* 0x000fe400078e0200 */
[----:B------:R-:W-:Y:S01]  /*0c00*/  IMAD.MOV.U32 R27, RZ, RZ, 0x1 ;  /* 0x00000001ff1b7424 */ /* 0x000fe200078e00ff */
[----:B------:R-:W3:Y:S01]  /*0c10*/  LDC R24, c[0x0][0x658] ;  /* 0x00019600ff187b82 */ /* 0x000ee20000000800 */
[----:B------:R-:W-:Y:S01]  /*0c20*/  IMAD.IADD R5, R9, 0x1, R5 ;  /* 0x0000000109057824 */ /* 0x000fe200078e0205 */
[----:B0-----:R-:W-:Y:S01]  /*0c30*/  ISETP.NE.U32.AND P0, PT, R28, RZ, PT ;  /* 0x000000ff1c00720c */ /* 0x001fe20003f05070 */
[----:B------:R-:W-:-:S03]  /*0c40*/  IMAD.MOV.U32 R9, RZ, RZ, -0x1 ;  /* 0xffffffffff097424 */ /* 0x000fc600078e00ff */
[----:B------:R-:W-:Y:S02]  /*0c50*/  ISETP.NE.AND.EX P0, PT, R29, RZ, PT, P0 ;  /* 0x000000ff1d00720c */ /* 0x000fe40003f05300 */
[----:B------:R-:W0:Y:S01]  /*0c60*/  LDC R21, c[0x0][0x600] ;  /* 0x00018000ff157b82 */ /* 0x000e220000000800 */
[-CC-:B-1----:R-:W-:Y:S02]  /*0c70*/  SHF.R.U64 R10, R8, R12.reuse, R5.reuse ;  /* 0x0000000c080a7219 */ /* 0x182fe40000001205 */
[----:B------:R-:W-:-:S05]  /*0c80*/  SHF.R.U32.HI R5, RZ, R12, R5 ;  /* 0x0000000cff057219 */ /* 0x000fca0000011605 */
[----:B------:R-:W1:Y:S01]  /*0c90*/  LDC R23, c[0x0][0x648] ;  /* 0x00019200ff177b82 */ /* 0x000e620000000800 */
[-CC-:B--2---:R-:W-:Y:S02]  /*0ca0*/  SHF.R.U64 R32, R10, R14.reuse, R5.reuse ;  /* 0x0000000e0a207219 */ /* 0x184fe40000001205 */
[----:B------:R-:W-:-:S05]  /*0cb0*/  SHF.R.U32.HI R5, RZ, R14, R5 ;  /* 0x0000000eff057219 */ /* 0x000fca0000011605 */
[----:B------:R-:W2:Y:S01]  /*0cc0*/  LDC R25, c[0x0][0x638] ;  /* 0x00018e00ff197b82 */ /* 0x000ea20000000800 */
[-CC-:B---3--:R-:W-:Y:S02]  /*0cd0*/  SHF.R.U64 R14, R32, R24.reuse, R5.reuse ;  /* 0x00000018200e7219 */ /* 0x188fe40000001205 */
[-C--:B------:R-:W-:Y:S02]  /*0ce0*/  SHF.L.U32 R0, R9, R24.reuse, RZ ;  /* 0x0000001809007219 */ /* 0x080fe400000006ff */
[----:B------:R-:W-:Y:S01]  /*0cf0*/  SHF.R.U32.HI R5, RZ, R24, R5 ;  /* 0x00000018ff057219 */ /* 0x000fe20000011605 */
[----:B------:R-:W-:Y:S01]  /*0d00*/  IMAD.MOV.U32 R4, RZ, RZ, R14 ;  /* 0x000000ffff047224 */ /* 0x000fe200078e000e */
[----:B------:R-:W-:Y:S01]  /*0d10*/  LOP3.LUT R7, RZ, R0, RZ, 0x33, !PT ;  /* 0x00000000ff077212 */ /* 0x000fe200078e33ff */
[----:B------:R-:W3:Y:S01]  /*0d20*/  LDC R26, c[0x0][0x610] ;  /* 0x00018400ff1a7b82 */ /* 0x000ee20000000800 */
[----:B------:R-:W-:Y:S05]  /*0d30*/  @!P0 BRA `(.L_x_10) ;  /* 0x0000000000288947 */ /* 0x000fea0003800000 */
[----:B------:R-:W4:Y:S02]  /*0d40*/  LDC R13, c[0x0][0x64c] ;  /* 0x00019300ff0d7b82 */ /* 0x000f240000000800 */
[----:B----4-:R-:W-:-:S05]  /*0d50*/  IADD3 R13, P0, R14, R13, RZ ;  /* 0x0000000d0e0d7210 */ /* 0x010fca0007f1e0ff */
        /* <DEDUP_REMOVED lines=8> */
.L_x_10:
[----:B-1----:R-:W-:Y:S01]  /*0de0*/  SHF.R.U64 R4, R4, R23, R5 ;  /* 0x0000001704047219 */ /* 0x002fe20000001205 */
[----:B0-----:R-:W-:Y:S01]  /*0df0*/  VIADD R5, R21, 0xffffffff ;  /* 0xffffffff15057836 */ /* 0x001fe20000000000 */
[----:B------:R-:W-:Y:S01]  /*0e00*/  SHF.L.U32 R0, R27, R24, RZ ;  /* 0x000000181b007219 */ /* 0x000fe200000006ff */
[----:B------:R-:W-:Y:S01]  /*0e10*/  IMAD.MOV.U32 R23, RZ, RZ, R30 ;  /* 0x000000ffff177224 */ /* 0x000fe200078e001e */
[----:B------:R-:W-:Y:S01]  /*0e20*/  LOP3.LUT R7, R32, R7, RZ, 0xc0, !PT ;  /* 0x0000000720077212 */ /* 0x000fe200078ec0ff */
[----:B------:R-:W-:Y:S01]  /*0e30*/  IMAD.MOV R8, RZ, RZ, -R4 ;  /* 0x000000ffff087224 */ /* 0x000fe200078e0a04 */
[----:B------:R-:W-:Y:S02]  /*0e40*/  SEL R3, R3, R20, !P1 ;  /* 0x0000001403037207 */ /* 0x000fe40004800000 */
[----:B------:R-:W-:Y:S01]  /*0e50*/  LOP3.LUT R5, R10, R5, RZ, 0xc0, !PT ;  /* 0x000000050a057212 */ /* 0x000fe200078ec0ff */
[----:B------:R-:W-:Y:S02]  /*0e60*/  IMAD R4, R0, R4, R7 ;  /* 0x0000000400047224 */ /* 0x000fe400078e0207 */
[----:B--2---:R-:W-:-:S02]  /*0e70*/  IMAD R0, R8, R25, R14 ;  /* 0x0000001908007224 */ /* 0x004fc400078e020e */
[----:B---3--:R-:W-:Y:S02]  /*0e80*/  IMAD R3, R4, R26, R3 ;  /* 0x0000001a04037224 */ /* 0x008fe400078e0203 */
[----:B------:R-:W-:Y:S02]  /*0e90*/  IMAD.MOV.U32 R7, RZ, RZ, 0x1 ;  /* 0x00000001ff077424 */ /* 0x000fe400078e00ff */
[----:B------:R-:W-:-:S03]  /*0ea0*/  IMAD R4, R0, R21, R5 ;  /* 0x0000001500047224 */ /* 0x000fc600078e0205 */
[----:B------:R-:W-:Y:S02]  /*0eb0*/  PRMT R0, R7, 0x7610, R0 ;  /* 0x0000761007007816 */ /* 0x000fe40000000000 */
[----:B------:R-:W-:Y:S02]  /*0ec0*/  SEL R103, R4, R3, !P1 ;  /* 0x0000000304677207 */ /* 0x000fe40004800000 */
[----:B------:R-:W-:-:S07]  /*0ed0*/  SEL R113, R3, R4, !P1 ;  /* 0x0000000403717207 */ /* 0x000fce0004800000 */
.L_x_8:
[----:B------:R-:W-:-:S08]  /*0ee0*/  NOP ;  /* 0x0000000000007918 */ /* 0x000fd00000000000 */
[----:B------:R-:W0:Y:S02]  /*0ef0*/  USETMAXREG.TRY_ALLOC.CTAPOOL UP0, 0xe8 ;  /* 0x000000e8000079c8 */ /* 0x000e240008000600 */
[----:B0-----:R-:W-:-:S13]  /*0f00*/  PLOP3.LUT P0, PT, PT, PT, UP0, 0x80, 0x0 ;  /* 0x000000000000781c */ /* 0x001fda0003f0f008 */
[----:B------:R-:W-:Y:S05]  /*0f10*/  @!P0 BRA `(.L_x_8) ;  /* 0xfffffffc00f08947 */ /* 0x000fea000383ffff */
[----:B------:R-:W-:Y:S01]  /*0f20*/  ULDC.64 UR4, c[0x0][0x598] ;  /* 0x0001660000047ab9 */ /* 0x000fe20000000a00 */
[----:B------:R-:W-:Y:S01]  /*0f30*/  ULDC.64 UR36, c[0x0][0x208] ;  /* 0x0000820000247ab9 */ /* 0x000fe20000000a00 */
[----:B------:R-:W-:-:S04]  /*0f40*/  ISETP.NE.U32.AND P0, PT, RZ, UR4, PT ;  /* 0x00000004ff007c0c */ /* 0x000fc8000bf05070 */
[----:B------:R-:W-:-:S13]  /*0f50*/  ISETP.NE.AND.EX P0, PT, RZ, UR5, PT, P0 ;  /* 0x00000005ff007c0c */ /* 0x000fda000bf05300 */
[----:B------:R-:W-:Y:S05]  /*0f60*/  @!P0 BRA `(.L_x_11) ;  /* 0x00000000001c8947 */ /* 0x000fea0003800000 */
[----:B------:R-:W0:Y:S02]  /*0f70*/  LDC.64 R4, c[0x0][0x598] ;  /* 0x00016600ff047b82 */ /* 0x000e240000000a00 */
[----:B0-----:R-:W2:Y:S02]  /*0f80*/  LDG.E.64 R4, desc[UR36][R4.64] ;  /* 0x0000002404047981 */ /* 0x001ea4000c1e1b00 */
[----:B--2---:R-:W-:-:S04]  /*0f90*/  ISETP.NE.U32.AND P0, PT, R4, RZ, PT ;  /* 0x000000ff0400720c */ /* 0x004fc80003f05070 */
[----:B------:R-:W-:-:S13]  /*0fa0*/  ISETP.NE.AND.EX P0, PT, R5, RZ, PT, P0 ;  /* 0x000000ff0500720c */ /* 0x000fda0003f05300 */
[----:B------:R-:W-:Y:S05]  /*0fb0*/  @!P0 BRA `(.L_x_11) ;  /* 0x0000000000088947 */ /* 0x000fea0003800000 */
[----:B------:R0:W5:Y:S01]  /*0fc0*/  LD.E R90, desc[UR36][R4.64] ;  /* 0x00000024045a7980 */ /* 0x000162000c101900 */
[----:B------:R-:W-:Y:S05]  /*0fd0*/  BRA `(.L_x_12) ;  /* 0x0000000000247947 */ /* 0x000fea0003800000 */
.L_x_11:
[----:B------:R-:W-:Y:S02]  /*0fe0*/  ULDC.64 UR4, c[0x0][0x588] ;  /* 0x0001620000047ab9 */ /* 0x000fe40000000a00 */
[----:B------:R-:W-:-:S04]  /*0ff0*/  ISETP.NE.U32.AND P0, PT, RZ, UR4, PT ;  /* 0x00000004ff007c0c */ /* 0x000fc8000bf05070 */
[----:B------:R-:W-:-:S13]  /*1000*/  ISETP.NE.AND.EX P0, PT, RZ, UR5, PT, P0 ;  /* 0x00000005ff007c0c */ /* 0x000fda000bf05300 */
[----:B------:R-:W-:Y:S05]  /*1010*/  @!P0 BRA `(.L_x_13) ;  /* 0x00000000000c8947 */ /* 0x000fea0003800000 */
[----:B------:R-:W0:Y:S02]  /*1020*/  LDC.64 R90, c[0x0][0x588] ;  /* 0x00016200ff5a7b82 */ /* 0x000e240000000a00 */
[----:B0-----:R1:W5:Y:S01]  /*1030*/  LDG.E R90, desc[UR36][R90.64] ;  /* 0x000000245a5a7981 */ /* 0x001362000c1e1900 */
[----:B------:R-:W-:Y:S05]  /*1040*/  BRA `(.L_x_12) ;  /* 0x0000000000087947 */ /* 0x000fea0003800000 */
.L_x_13:
[----:B------:R-:W-:Y:S02]  /*1050*/  ULDC UR4, c[0x0][0x580] ;  /* 0x0001600000047ab9 */ /* 0x000fe40000000800 */
[----:B------:R-:W-:-:S07]  /*1060*/  IMAD.U32 R90, RZ, RZ, UR4 ;  /* 0x00000004ff5a7e24 */ /* 0x000fce000f8e00ff */
.L_x_12:
[----:B------:R-:W-:Y:S02]  /*1070*/  ULDC.64 UR4, c[0x0][0x5a0] ;  /* 0x0001680000047ab9 */ /* 0x000fe40000000a00 */
[----:B------:R-:W-:-:S04]  /*1080*/  ISETP.NE.U32.AND P0, PT, RZ, UR4, PT ;  /* 0x00000004ff007c0c */ /* 0x000fc8000bf05070 */
[----:B------:R-:W-:-:S13]  /*1090*/  ISETP.NE.AND.EX P0, PT, RZ, UR5, PT, P0 ;  /* 0x00000005ff007c0c */ /* 0x000fda000bf05300 */
[----:B------:R-:W-:Y:S05]  /*10a0*/  @!P0 BRA `(.L_x_14) ;  /* 0x00000000001c8947 */ /* 0x000fea0003800000 */
[----:B0-----:R-:W0:Y:S02]  /*10b0*/  LDC.64 R4, c[0x0][0x5a0] ;  /* 0x00016800ff047b82 */ /* 0x001e240000000a00 */
[----:B0-----:R-:W2:Y:S02]  /*10c0*/  LDG.E.64 R4, desc[UR36][R4.64] ;  /* 0x0000002404047981 */ /* 0x001ea4000c1e1b00 */
[----:B--2---:R-:W-:-:S04]  /*10d0*/  ISETP.NE.U32.AND P0, PT, R4, RZ, PT ;  /* 0x000000ff0400720c */ /* 0x004fc80003f05070 */
[----:B------:R-:W-:-:S13]  /*10e0*/  ISETP.NE.AND.EX P0, PT, R5, RZ, PT, P0 ;  /* 0x000000ff0500720c */ /* 0x000fda0003f05300 */
[----:B------:R-:W-:Y:S05]  /*10f0*/  @!P0 BRA `(.L_x_14) ;  /* 0x0000000000088947 */ /* 0x000fea0003800000 */
[----:B-1----:R0:W5:Y:S01]  /*1100*/  LD.E R91, desc[UR36][R4.64] ;  /* 0x00000024045b7980 */ /* 0x002162000c101900 */
[----:B------:R-:W-:Y:S05]  /*1110*/  BRA `(.L_x_15) ;  /* 0x0000000000247947 */ /* 0x000fea0003800000 */
.L_x_14:
[----:B------:R-:W-:Y:S02]  /*1120*/  ULDC.64 UR4, c[0x0][0x590] ;  /* 0x0001640000047ab9 */ /* 0x000fe40000000a00 */
[----:B------:R-:W-:-:S04]  /*1130*/  ISETP.NE.U32.AND P0, PT, RZ, UR4, PT ;  /* 0x00000004ff007c0c */ /* 0x000fc8000bf05070 */
[----:B------:R-:W-:-:S13]  /*1140*/  ISETP.NE.AND.EX P0, PT, RZ, UR5, PT, P0 ;  /* 0x00000005ff007c0c */ /* 0x000fda000bf05300 */
[----:B------:R-:W-:Y:S05]  /*1150*/  @!P0 BRA `(.L_x_16) ;  /* 0x00000000000c8947 */ /* 0x000fea0003800000 */
[----:B0-----:R-:W1:Y:S02]  /*1160*/  LDC.64 R4, c[0x0][0x590] ;  /* 0x00016400ff047b82 */ /* 0x001e640000000a00 */
[----:B-1----:R1:W5:Y:S01]  /*1170*/  LDG.E R91, desc[UR36][R4.64] ;  /* 0x00000024045b7981 */ /* 0x002362000c1e1900 */
[----:B------:R-:W-:Y:S05]  /*1180*/  BRA `(.L_x_15) ;  /* 0x0000000000087947 */ /* 0x000fea0003800000 */
.L_x_16:
[----:B------:R-:W-:Y:S02]  /*1190*/  ULDC UR4, c[0x0][0x584] ;  /* 0x0001610000047ab9 */ /* 0x000fe40000000800 */
[----:B-1----:R-:W-:-:S07]  /*11a0*/  IMAD.U32 R91, RZ, RZ, UR4 ;  /* 0x00000004ff5b7e24 */ /* 0x002fce000f8e00ff */
.L_x_15:
[----:B------:R-:W-:-:S13]  /*11b0*/  LOP3.LUT P0, RZ, R0, 0xff, RZ, 0xc0, !PT ;  /* 0x000000ff00ff7812 */ /* 0x000fda000780c0ff */
[----:B------:R-:W-:Y:S05]  /*11c0*/  @!P0 EXIT ;  /* 0x000000000000894d */ /* 0x000fea0003800000 */
[----:B------:R-:W2:Y:S01]  /*11d0*/  LDC R96, c[0x0][0x658] ;  /* 0x00019600ff607b82 */ /* 0x000ea20000000800 */
[----:B------:R-:W-:Y:S01]  /*11e0*/  ULDC.64 UR6, c[0x0][0x288] ;  /* 0x0000a20000067ab9 */ /* 0x000fe20000000a00 */
[----:B------:R-:W-:Y:S01]  /*11f0*/  LOP3.LUT R6, R6, 0x1, RZ, 0xc0, !PT ;  /* 0x0000000106067812 */ /* 0x000fe200078ec0ff */
[----:B------:R-:W-:Y:S01]  /*1200*/  UIADD3 UR4, UR7, 0x3f, URZ ;  /* 0x0000003f07047890 */ /* 0x000fe2000fffe03f */
[----:B------:R-:W-:Y:S01]  /*1210*/  SHF.R.U32.HI R0, RZ, 0x2, R98 ;  /* 0x00000002ff007819 */ /* 0x000fe20000011662 */
[----:B01----:R-:W-:Y:S01]  /*1220*/  IMAD.MOV.U32 R5, RZ, RZ, -0x1 ;  /* 0xffffffffff057424 */ /* 0x003fe200078e00ff */
[----:B------:R-:W-:Y:S01]  /*1230*/  SHF.R.U32.HI R11, RZ, 0x1, R11 ;  /* 0x00000001ff0b7819 */ /* 0x000fe2000001160b */
[----:B------:R-:W-:Y:S01]  /*1240*/  USHF.R.S32.HI UR5, URZ, 0x1f, UR4 ;  /* 0x0000001f3f057899 */ /* 0x000fe20008011404 */
[----:B------:R-:W0:Y:S01]  /*1250*/  LDC.64 R92, c[0x0][0x5c8] ;  /* 0x00017200ff5c7b82 */ /* 0x000e220000000a00 */
[----:B------:R-:W-:Y:S01]  /*1260*/  IMAD.SHL.U32 R3, R6, 0x40, RZ ;  /* 0x0000004006037824 */ /* 0x000fe200078e00ff */
[----:B------:R-:W-:Y:S01]  /*1270*/  LOP3.LUT R0, R0, 0x7, RZ, 0xc0, !PT ;  /* 0x0000000700007812 */ /* 0x000fe200078ec0ff */
[----:B------:R-:W-:Y:S01]  /*1280*/  ULEA.HI UR5, UR5, UR4, URZ, 0x6 ;  /* 0x0000000405057291 */ /* 0x000fe2000f8f303f */
[----:B------:R-:W-:Y:S01]  /*1290*/  LOP3.LUT R11, R11, 0x30, RZ, 0xc0, !PT ;  /* 0x000000300b0b7812 */ /* 0x000fe200078ec0ff */
[----:B------:R-:W-:Y:S01]  /*12a0*/  IMAD.MOV.U32 R7, RZ, RZ, 0x1 ;  /* 0x00000001ff077424 */ /* 0x000fe200078e00ff */
[--C-:B------:R-:W-:Y:S01]  /*12b0*/  LOP3.LUT R88, R3, 0x40, R0.reuse, 0xe2, !PT ;  /* 0x0000004003587812 */ /* 0x100fe200078ee200 */
[----:B------:R-:W-:Y:S01]  /*12c0*/  USHF.R.S32.HI UR43, URZ, 0x6, UR5 ;  /* 0x000000063f2b7899 */ /* 0x000fe20008011405 */
[----:B------:R-:W1:Y:S01]  /*12d0*/  LDC R100, c[0x0][0x600] ;  /* 0x00018000ff647b82 */ /* 0x000e620000000800 */
[-C--:B------:R-:W-:Y:S01]  /*12e0*/  IADD3 R3, RZ, -R11.reuse, -R0 ;  /* 0x8000000bff037210 */ /* 0x080fe20007ffe800 */
[----:B------:R-:W-:Y:S01]  /*12f0*/  IMAD.U32 R4, RZ, RZ, UR6 ;  /* 0x00000006ff047e24 */ /* 0x000fe2000f8e00ff */
[C---:B------:R-:W-:Y:S01]  /*1300*/  LOP3.LUT R97, R98.reuse, 0x3, RZ, 0xc0, !PT ;  /* 0x0000000362617812 */ /* 0x040fe200078ec0ff */
[----:B------:R-:W-:Y:S01]  /*1310*/  UISETP.LT.AND UP0, UPT, UR43, 0x1, UPT ;  /* 0x000000012b00788c */ /* 0x000fe2000bf01270 */
[----:B------:R-:W-:Y:S01]  /*1320*/  LOP3.LUT R99, R98, 0x80, RZ, 0xc0, !PT ;  /* 0x0000008062637812 */ /* 0x000fe200078ec0ff */
[----:B------:R-:W-:Y:S01]  /*1330*/  IMAD R3, R6, -0x40, R3 ;  /* 0xffffffc006037824 */ /* 0x000fe200078e0203 */
[----:B------:R-:W-:Y:S01]  /*1340*/  ULDC UR4, c[0x0][0x284] ;  /* 0x0000a10000047ab9 */ /* 0x000fe20000000800 */
[-C--:B--2---:R-:W-:Y:S01]  /*1350*/  SHF.L.U32 R5, R5, R96.reuse, RZ ;  /* 0x0000006005057219 */ /* 0x084fe200000006ff */
[----:B------:R-:W-:Y:S01]  /*1360*/  USEL UR44, UR43, 0x1, UP0 ;  /* 0x000000012b2c7887 */ /* 0x000fe20008000000 */
[----:B------:R-:W-:Y:S01]  /*1370*/  IMAD R97, R97, -0x2, R4 ;  /* 0xfffffffe61617824 */ /* 0x000fe200078e0204 */
[----:B------:R-:W-:Y:S01]  /*1380*/  LOP3.LUT R88, R88, R11, RZ, 0xfc, !PT ;  /* 0x0000000b58587212 */ /* 0x000fe200078efcff */
[----:B------:R-:W-:Y:S01]  /*1390*/  IMAD.SHL.U32 R98, R98, 0x2, RZ ;  /* 0x0000000262627824 */ /* 0x000fe200078e00ff */
[----:B------:R-:W-:Y:S01]  /*13a0*/  SHF.L.U32 R96, R7, R96, RZ ;  /* 0x0000006007607219 */ /* 0x000fe200000006ff */
[----:B------:R-:W-:Y:S01]  /*13b0*/  VIADD R102, R3, UR4 ;  /* 0x0000000403667c36 */ /* 0x000fe20008000000 */
[----:B------:R-:W-:Y:S01]  /*13c0*/  LOP3.LUT R118, R18, 0x1, RZ, 0xfc, !PT ;  /* 0x0000000112767812 */ /* 0x000fe200078efcff */
[----:B------:R-:W-:Y:S01]  /*13d0*/  IMAD.MOV.U32 R89, RZ, RZ, RZ ;  /* 0x000000ffff597224 */ /* 0x000fe200078e00ff */
[C-C-:B0-----:R-:W-:Y:S01]  /*13e0*/  SHF.L.U64.HI R94, R92.reuse, 0x7, R93.reuse ;  /* 0x000000075c5e7819 */ /* 0x141fe2000001025d */
[----:B------:R-:W-:Y:S01]  /*13f0*/  UIADD3 UR44, UR43, -UR44, URZ ;  /* 0x8000002c2b2c7290 */ /* 0x000fe2000fffe03f */
[C---:B------:R-:W-:Y:S01]  /*1400*/  SHF.L.U64.HI R95, R92.reuse, 0x3, R93 ;  /* 0x000000035c5f7819 */ /* 0x040fe2000001025d */
[C---:B------:R-:W-:Y:S01]  /*1410*/  IMAD.SHL.U32 R93, R92.reuse, 0x80, RZ ;  /* 0x000000805c5d7824 */ /* 0x040fe200078e00ff */
[----:B------:R-:W-:Y:S01]  /*1420*/  SHF.R.U32.HI R99, RZ, 0x7, R99 ;  /* 0x00000007ff637819 */ /* 0x000fe20000011663 */
[----:B------:R-:W-:Y:S01]  /*1430*/  IMAD.SHL.U32 R92, R92, 0x8, RZ ;  /* 0x000000085c5c7824 */ /* 0x000fe200078e00ff */
[----:B------:R-:W-:Y:S01]  /*1440*/  LOP3.LUT R101, RZ, R5, RZ, 0x33, !PT ;  /* 0x00000005ff657212 */ /* 0x000fe200078e33ff */
[----:B-1----:R-:W-:Y:S01]  /*1450*/  VIADD R100, R100, 0xffffffff ;  /* 0xffffffff64647836 */ /* 0x002fe20000000000 */
[----:B------:R-:W-:Y:S01]  /*1460*/  UMOV UR40, URZ ;  /* 0x0000003f00287c82 */ /* 0x000fe20008000000 */
[----:B------:R-:W-:-:S05]  /*1470*/  UMOV UR42, URZ ;  /* 0x0000003f002a7c82 */ /* 0x000fca0008000000 */
.L_x_160:
[----:B0-----:R-:W0:Y:S01]  /*1480*/  SHFL.IDX PT, R0, R99, RZ, 0x1f ;  /* 0x00001fff63007589 */ /* 0x001e2200000e0000 */
[----:B-1----:R-:W1:Y:S01]  /*1490*/  S2UR UR7, SR_CgaCtaId ;  /* 0x00000000000779c3 */ /* 0x002e620000008800 */
[----:B------:R-:W-:Y:S01]  /*14a0*/  UMOV UR6, 0x400 ;  /* 0x0000040000067882 */ /* 0x000fe20000000000 */
[----:B0-----:R-:W-:Y:S01]  /*14b0*/  R2UR UR4, R0 ;  /* 0x00000000000472ca */ /* 0x001fe200000e0000 */
[----:B-1----:R-:W-:-:S12]  /*14c0*/  ULEA UR6, UR7, UR6, 0x18 ;  /* 0x0000000607067291 */ /* 0x002fd8000f8ec03f */
[----:B------:R-:W-:-:S04]  /*14d0*/  ULEA.HI UR5, UR4, UR4, URZ, 0x1 ;  /* 0x0000000404057291 */ /* 0x000fc8000f8f083f */
[----:B------:R-:W-:-:S04]  /*14e0*/  ULOP3.LUT UR5, UR5, 0x7fffe, URZ, 0xc0, !UPT ;  /* 0x0007fffe05057892 */ /* 0x000fc8000f8ec03f */
[----:B------:R-:W-:-:S03]  /*14f0*/  UIADD3 UR5, UR4, -UR5, URZ ;  /* 0x8000000504057290 */ /* 0x000fc6000fffe03f */
[----:B------:R-:W-:Y:S01]  /*1500*/  ULDC UR4, c[0x0][0x28c] ;  /* 0x0000a30000047ab9 */ /* 0x000fe20000000800 */
[----:B------:R-:W-:Y:S01]  /*1510*/  ULEA UR5, UR5, UR6, 0xd ;  /* 0x0000000605057291 */ /* 0x000fe2000f8e683f */
[----:B------:R-:W-:-:S03]  /*1520*/  ISETP.LT.AND P0, PT, RZ, UR4, PT ;  /* 0x00000004ff007c0c */ /* 0x000fc6000bf01270 */
[----:B------:R-:W-:-:S04]  /*1530*/  UIADD3 UR5, UR5, 0x100, URZ ;  /* 0x0000010005057890 */ /* 0x000fc8000fffe03f */
[----:B------:R-:W-:-:S04]  /*1540*/  USHF.R.U32.HI UR5, URZ, 0x4, UR5 ;  /* 0x000000043f057899 */ /* 0x000fc80008011605 */
[----:B------:R-:W-:-:S04]  /*1550*/  ULOP3.LUT UR5, UR5, 0x3fff, URZ, 0xc0, !UPT ;  /* 0x00003fff05057892 */ /* 0x000fc8000f8ec03f */
[----:B------:R-:W-:Y:S01]  /*1560*/  ULOP3.LUT UR45, UR5, 0x10000, URZ, 0xfc, !UPT ;  /* 0x00010000052d7892 */ /* 0x000fe2000f8efc3f */
[----:B--234-:R-:W-:Y:S11]  /*1570*/  @P0 BRA `(.L_x_17) ;  /* 0x0000000000400947 */ /* 0x01cff60003800000 */
[----:B------:R-:W-:Y:S01]  /*1580*/  MOV R0, 0x0 ;  /* 0x0000000000007802 */ /* 0x000fe20000000f00 */
[----:B------:R-:W-:Y:S01]  /*1590*/  ULDC.64 UR4, c[0x4][0x68] ;  /* 0x01001a0000047ab9 */ /* 0x000fe20000000a00 */
[----:B------:R-:W-:Y:S01]  /*15a0*/  ULDC.64 UR6, c[0x4][0x8] ;  /* 0x0100020000067ab9 */ /* 0x000fe20000000a00 */
[----:B------:R-:W-:Y:S01]  /*15b0*/  IMAD.U32 R4, RZ, RZ, UR4 ;  /* 0x00000004ff047e24 */ /* 0x000fe2000f8e00ff */
[----:B------:R0:W1:Y:S01]  /*15c0*/  LDC.64 R14, c[0x4][R0] ;  /* 0x01000000000e7b82 */ /* 0x0000620000000a00 */
[----:B------:R-:W-:Y:S01]  /*15d0*/  IMAD.U32 R5, RZ, RZ, UR5 ;  /* 0x00000005ff057e24 */ /* 0x000fe2000f8e00ff */
[----:B------:R-:W-:Y:S01]  /*15e0*/  ULDC.64 UR4, c[0x4][0x70] ;  /* 0x01001c0000047ab9 */ /* 0x000fe20000000a00 */
[----:B------:R-:W-:Y:S02]  /*15f0*/  IMAD.U32 R10, RZ, RZ, UR6 ;  /* 0x00000006ff0a7e24 */ /* 0x000fe4000f8e00ff */
[----:B------:R-:W-:Y:S02]  /*1600*/  IMAD.U32 R6, RZ, RZ, UR4 ;  /* 0x00000004ff067e24 */ /* 0x000fe4000f8e00ff */
[----:B------:R-:W-:-:S02]  /*1610*/  IMAD.U32 R7, RZ, RZ, UR5 ;  /* 0x00000005ff077e24 */ /* 0x000fc4000f8e00ff */
[----:B------:R-:W-:Y:S02]  /*1620*/  IMAD.U32 R11, RZ, RZ, UR7 ;  /* 0x00000007ff0b7e24 */ /* 0x000fe4000f8e00ff */
[----:B------:R-:W-:Y:S02]  /*1630*/  IMAD.MOV.U32 R8, RZ, RZ, 0x1e1 ;  /* 0x000001e1ff087424 */ /* 0x000fe400078e00ff */
[----:B------:R-:W-:Y:S02]  /*1640*/  IMAD.MOV.U32 R12, RZ, RZ, 0x1 ;  /* 0x00000001ff0c7424 */ /* 0x000fe400078e00ff */
[----:B0-----:R-:W-:-:S07]  /*1650*/  IMAD.MOV.U32 R13, RZ, RZ, RZ ;  /* 0x000000ffff0d7224 */ /* 0x001fce00078e00ff */
[----:B------:R-:W-:-:S07]  /*1660*/  LEPC R20, `(.L_x_17) ;  /* 0x000000001014794e */ /* 0x000fce0000000000 */
[----:B-1---5:R-:W-:Y:S05]  /*1670*/  CALL.ABS.NOINC R14 ;  /* 0x000000000e007343 */ /* 0x022fea0003c00000 */
.L_x_17:
[----:B------:R-:W-:-:S13]  /*1680*/  ISETP.NE.AND P0, PT, R118, 0x3, PT ;  /* 0x000000037600780c */ /* 0x000fda0003f05270 */
[----:B------:R-:W-:Y:S05]  /*1690*/  @!P0 BRA `(.L_x_18) ;  /* 0x0000000000048947 */ /* 0x000fea0003800000 */
[----:B------:R-:W-:Y:S01]  /*16a0*/  BPT.TRAP 0x1 ;  /* 0x000000040000795c */ /* 0x000fe20000300000 */
.L_x_18:
[----:B------:R-:W0:Y:S01]  /*16b0*/  S2UR UR5, SR_CgaCtaId ;  /* 0x00000000000579c3 */ /* 0x000e220000008800 */
[----:B------:R-:W-:Y:S01]  /*16c0*/  UMOV UR4, 0x400 ;  /* 0x0000040000047882 */ /* 0x000fe20000000000 */
[----:B------:R-:W-:Y:S02]  /*16d0*/  IMAD.U32 R0, RZ, RZ, UR40 ;  /* 0x00000028ff007e24 */ /* 0x000fe4000f8e00ff */
[----:B------:R-:W-:-:S03]  /*16e0*/  IMAD.U32 R3, RZ, RZ, UR42 ;  /* 0x0000002aff037e24 */ /* 0x000fc6000f8e00ff */
[----:B------:R-:W-:Y:S01]  /*16f0*/  SHF.L.U32 R0, R0, 0x1f, RZ ;  /* 0x0000001f00007819 */ /* 0x000fe200000006ff */
[----:B0-----:R-:W-:-:S06]  /*1700*/  ULEA UR4, UR5, UR4, 0x18 ;  /* 0x0000000405047291 */ /* 0x001fcc000f8ec03f */
[----:B------:R-:W-:-:S04]  /*1710*/  IMAD.U32 R6, RZ, RZ, UR4 ;  /* 0x00000004ff067e24 */ /* 0x000fc8000f8e00ff */
[----:B------:R-:W-:-:S04]  /*1720*/  IMAD R3, R3, 0x8, R6 ;  /* 0x0000000803037824 */ /* 0x000fc800078e0206 */
[----:B------:R0:W1:Y:S01]  /*1730*/  SYNCS.PHASECHK.TRANS64.TRYWAIT P1, [R3+URZ], R0 ;  /* 0x00000000030075a7 */ /* 0x000062000802017f */
[----:B------:R-:W-:Y:S05]  /*1740*/  @!P0 BRA `(.L_x_19) ;  /* 0x0000000000048947 */ /* 0x000fea0003800000 */
[----:B------:R-:W-:Y:S01]  /*1750*/  BPT.TRAP 0x1 ;  /* 0x000000040000795c */ /* 0x000fe20000300000 */
.L_x_19:
[----:B------:R-:W-:-:S05]  /*1760*/  IMAD.U32 R4, RZ, RZ, UR44 ;  /* 0x0000002cff047e24 */ /* 0x000fca000f8e00ff */
[----:B------:R-:W-:Y:S01]  /*1770*/  ISETP.GE.AND P2, PT, R4, 0x1, PT ;  /* 0x000000010400780c */ /* 0x000fe20003f46270 */
[----:B-1----:R-:W-:-:S12]  /*1780*/  @P1 BRA `(.L_x_20) ;  /* 0x0000000000081947 */ /* 0x002fd80003800000 */
[----:B------:R-:W1:Y:S02]  /*1790*/  SYNCS.PHASECHK.TRANS64.TRYWAIT P1, [R3+URZ], R0 ;  /* 0x00000000030075a7 */ /* 0x000e64000802017f */
[----:B-1----:R-:W-:Y:S05]  /*17a0*/  @!P1 BRA `(.L_x_21) ;  /* 0x0000007800049947 */ /* 0x002fea0003800000 */
.L_x_20:
[----:B------:R-:W-:Y:S05]  /*17b0*/  WARPSYNC.ALL ;  /* 0x0000000000007948 */ /* 0x000fea0003800000 */
[----:B------:R-:W-:Y:S01]  /*17c0*/  R2UR UR4, R6 ;  /* 0x00000000060472ca */ /* 0x000fe200000e0000 */
[----:B------:R-:W-:Y:S01]  /*17d0*/  ULEA UR8, UR42, UR45, 0xc ;  /* 0x0000002d2a087291 */ /* 0x000fe2000f8e603f */
[----:B------:R-:W-:Y:S01]  /*17e0*/  WARPGROUP.ARRIVE ;  /* 0x00000000000079c5 */ /* 0x000fe20000000000 */
[----:B------:R-:W-:Y:S01]  /*17f0*/  UMOV UR9, 0x40000040 ;  /* 0x4000004000097882 */ /* 0x000fe20000000000 */
[----:B------:R-:W-:Y:S01]  /*1800*/  UMOV UR11, 0x40000040 ;  /* 0x40000040000b7882 */ /* 0x000fe20000000000 */
[----:B------:R-:W-:Y:S01]  /*1810*/  UIADD3 UR12, UR8, 0x400, URZ ;  /* 0x00000400080c7890 */ /* 0x000fe2000fffe03f */
[----:B------:R-:W-:Y:S01]  /*1820*/  UMOV UR15, UR11 ;  /* 0x0000000b000f7c82 */ /* 0x000fe20008000000 */
[----:B------:R-:W-:Y:S01]  /*1830*/  UMOV UR13, 0x40000040 ;  /* 0x40000040000d7882 */ /* 0x000fe20000000000 */
[----:B------:R-:W-:-:S05]  /*1840*/  UIADD3 UR5, UR8, 0x402, URZ ;  /* 0x0000040208057890 */ /* 0x000fca000fffe03f */
[----:B------:R-:W-:-:S04]  /*1850*/  UIADD3 UR4, UR4, 0x20100, URZ ;  /* 0x0002010004047890 */ /* 0x000fc8000fffe03f */
[----:B------:R-:W-:-:S04]  /*1860*/  USHF.R.U32.HI UR4, URZ, 0x4, UR4 ;  /* 0x000000043f047899 */ /* 0x000fc80008011604 */
[----:B------:R-:W-:-:S04]  /*1870*/  ULOP3.LUT UR4, UR4, 0x3fff, URZ, 0xc0, !UPT ;  /* 0x00003fff04047892 */ /* 0x000fc8000f8ec03f */
[----:B------:R-:W-:-:S04]  /*1880*/  ULOP3.LUT UR4, UR4, 0x10000, URZ, 0xfc, !UPT ;  /* 0x0001000004047892 */ /* 0x000fc8000f8efc3f */
[----:B------:R-:W-:-:S07]  /*1890*/  ULEA UR6, UR42, UR4, 0xa ;  /* 0x000000042a067291 */ /* 0x000fce000f8e503f */
[----:B------:R-:W-:Y:S02]  /*18a0*/  UMOV UR10, UR6 ;  /* 0x00000006000a7c82 */ /* 0x000fe40008000000 */
[----:B------:R-:W-:Y:S01]  /*18b0*/  HGMMA.64x64x8.F32.TF32 R56, gdesc[UR8], RZ, !UPT, gsb0 ;  /* 0x04e00000083879f0 */ /* 0x000fe2000c0028ff */
[----:B------:R-:W-:Y:S01]  /*18c0*/  UMOV UR14, UR10 ;  /* 0x0000000a000e7c82 */ /* 0x000fe20008000000 */
[----:B------:R-:W-:Y:S01]  /*18d0*/  UIADD3 UR10, UR6, 0x206, URZ ;  /* 0x00000206060a7890 */ /* 0x000fe2000fffe03f */
[----:B------:R-:W-:Y:S01]  /*18e0*/  UMOV UR9, 0x40000040 ;  /* 0x4000004000097882 */ /* 0x000fe20000000000 */
[----:B------:R-:W-:Y:S01]  /*18f0*/  UMOV UR11, 0x40000040 ;  /* 0x40000040000b7882 */ /* 0x000fe20000000000 */
[----:B------:R-:W-:Y:S02]  /*1900*/  WARPGROUP.DEPBAR.LE gsb0, 0x0 ;  /* 0x00008000000079c5 */ /* 0x000fe40000010000 */
[----:B------:R-:W-:-:S06]  /*1910*/  WARPGROUP.ARRIVE ;  /* 0x00000000000079c5 */ /* 0x000fcc0000000000 */
[----:B------:R-:W-:Y:S01]  /*1920*/  HGMMA.64x64x8.F32.TF32 R24, gdesc[UR12], RZ, !UPT, gsb0 ;  /* 0x04e000000c1879f0 */ /* 0x000fe2000c0028ff */
[----:B------:R-:W-:Y:S02]  /*1930*/  UIADD3 UR12, UR8, 0x2, URZ ;  /* 0x00000002080c7890 */ /* 0x000fe4000fffe03f */
[----:B------:R-:W-:Y:S01]  /*1940*/  UIADD3 UR14, UR6, 0x2, URZ ;  /* 0x00000002060e7890 */ /* 0x000fe2000fffe03f */
[----:B------:R-:W-:Y:S01]  /*1950*/  UMOV UR13, 0x40000040 ;  /* 0x40000040000d7882 */ /* 0x000fe20000000000 */
[----:B------:R-:W-:Y:S01]  /*1960*/  UMOV UR15, 0x40000040 ;  /* 0x40000040000f7882 */ /* 0x000fe20000000000 */
[----:B------:R-:W-:Y:S02]  /*1970*/  WARPGROUP.DEPBAR.LE gsb0, 0x0 ;  /* 0x00008000000079c5 */ /* 0x000fe40000010000 */
[----:B------:R-:W-:-:S06]  /*1980*/  WARPGROUP.ARRIVE ;  /* 0x00000000000079c5 */ /* 0x000fcc0000000000 */
[----:B------:R-:W-:Y:S01]  /*1990*/  HGMMA.64x64x8.F32.TF32 R56, gdesc[UR12], R56, gsb0 ;  /* 0x04e000000c3879f0 */ /* 0x000fe20008002838 */
[----:B------:R-:W-:Y:S01]  /*19a0*/  UMOV UR12, UR5 ;  /* 0x00000005000c7c82 */ /* 0x000fe20008000000 */
[----:B------:R-:W-:Y:S01]  /*19b0*/  UMOV UR13, 0x40000040 ;  /* 0x40000040000d7882 */ /* 0x000fe20000000000 */
[----:B------:R-:W-:Y:S01]  /*19c0*/  UIADD3 UR5, UR8, 0x404, URZ ;  /* 0x0000040408057890 */ /* 0x000fe2000fffe03f */
[----:B------:R-:W-:Y:S02]  /*19d0*/  WARPGROUP.DEPBAR.LE gsb0, 0x0 ;  /* 0x00008000000079c5 */ /* 0x000fe40000010000 */
[----:B------:R-:W-:-:S06]  /*19e0*/  WARPGROUP.ARRIVE ;  /* 0x00000000000079c5 */ /* 0x000fcc0000000000 */
[----:B------:R-:W-:Y:S01]  /*19f0*/  HGMMA.64x64x8.F32.TF32 R24, gdesc[UR12], R24, gsb0 ;  /* 0x04e000000c1879f0 */ /* 0x000fe20008002818 */
        /* <DEDUP_REMOVED lines=56> */
[----:B------:R-:W-:Y:S01]  /*1d80*/  UIADD3 UR6, UR8, 0xc06, URZ ;  /* 0x00000c0608067890 */ /* 0x000fe2000fffe03f */
[----:B------:R-:W-:Y:S02]  /*1d90*/  WARPGROUP.DEPBAR.LE gsb0, 0x0 ;  /* 0x00008000000079c5 */ /* 0x000fe40000010000 */
[----:B------:R-:W-:-:S06]  /*1da0*/  WARPGROUP.ARRIVE ;  /* 0x00000000000079c5 */ /* 0x000fcc0000000000 */
[----:B------:R-:W-:Y:S01]  /*1db0*/  HGMMA.64x64x8.F32.TF32 R56, gdesc[UR12], R56, gsb0 ;  /* 0x04e000000c3879f0 */ /* 0x000fe20008002838 */
[----:B------:R-:W-:Y:S01]  /*1dc0*/  UMOV UR12, UR5 ;  /* 0x00000005000c7c82 */ /* 0x000fe20008000000 */
[----:B------:R-:W-:Y:S01]  /*1dd0*/  UMOV UR13, 0x40000040 ;  /* 0x40000040000d7882 */ /* 0x000fe20000000000 */
[----:B------:R-:W-:-:S07]  /*1de0*/  UIADD3 UR5, UR8, 0x806, URZ ;  /* 0x0000080608057890 */ /* 0x000fce000fffe03f */
[----:B------:R-:W-:Y:S01]  /*1df0*/  UMOV UR8, UR5 ;  /* 0x0000000500087c82 */ /* 0x000fe20008000000 */
[----:B------:R-:W-:Y:S02]  /*1e00*/  WARPGROUP.DEPBAR.LE gsb0, 0x0 ;  /* 0x00008000000079c5 */ /* 0x000fe40000010000 */
[----:B------:R-:W-:-:S06]  /*1e10*/  WARPGROUP.ARRIVE ;  /* 0x00000000000079c5 */ /* 0x000fcc0000000000 */
[----:B------:R-:W-:Y:S03]  /*1e20*/  HGMMA.64x64x8.F32.TF32 R24, gdesc[UR12], R24, gsb0 ;  /* 0x04e000000c1879f0 */ /* 0x000fe60008002818 */
[----:B------:R-:W-:Y:S02]  /*1e30*/  WARPGROUP.DEPBAR.LE gsb0, 0x0 ;  /* 0x00008000000079c5 */ /* 0x000fe40000010000 */
[----:B------:R-:W-:-:S06]  /*1e40*/  WARPGROUP.ARRIVE ;  /* 0x00000000000079c5 */ /* 0x000fcc0000000000 */
[----:B------:R-:W-:Y:S01]  /*1e50*/  HGMMA.64x64x8.F32.TF32 R56, gdesc[UR8], R56, gsb0 ;  /* 0x04e00000083879f0 */ /* 0x000fe20008002838 */
[----:B------:R-:W-:Y:S01]  /*1e60*/  UMOV UR8, UR6 ;  /* 0x0000000600087c82 */ /* 0x000fe20008000000 */
[----:B------:R-:W-:Y:S01]  /*1e70*/  UMOV UR9, 0x40000040 ;  /* 0x4000004000097882 */ /* 0x000fe20000000000 */
[----:B------:R-:W-:Y:S02]  /*1e80*/  WARPGROUP.DEPBAR.LE gsb0, 0x0 ;  /* 0x00008000000079c5 */ /* 0x000fe40000010000 */
[----:B------:R-:W-:-:S06]  /*1e90*/  WARPGROUP.ARRIVE ;  /* 0x00000000000079c5 */ /* 0x000fcc0000000000 */
[----:B------:R-:W-:Y:S03]  /*1ea0*/  HGMMA.64x64x8.F32.TF32 R24, gdesc[UR8], R24, gsb0 ;  /* 0x04e00000081879f0 */ /* 0x000fe60008002818 */
[----:B------:R-:W-:Y:S02]  /*1eb0*/  WARPGROUP.DEPBAR.LE gsb0, 0x0 ;  /* 0x00008000000079c5 */ /* 0x000fe40000010000 */
[----:B------:R-:W-:Y:S05]  /*1ec0*/  @!P2 BRA `(.L_x_22) ;  /* 0x000000080058a947 */ /* 0x000fea0003800000 */
[----:B------:R-:W-:Y:S01]  /*1ed0*/  UIADD3 UR5, UR42, 0x1, URZ ;  /* 0x000000012a057890 */ /* 0x000fe2000fffe03f */
[----:B01----:R-:W-:Y:S02]  /*1ee0*/  IMAD.U32 R0, RZ, RZ, UR44 ;  /* 0x0000002cff007e24 */ /* 0x003fe4000f8e00ff */
[----:B------:R-:W-:Y:S01]  /*1ef0*/  IMAD.U32 R3, RZ, RZ, UR42 ;  /* 0x0000002aff037e24 */ /* 0x000fe2000f8e00ff */
[----:B------:R-:W-:-:S04]  /*1f00*/  UISETP.NE.AND UP0, UPT, UR5, 0x2, UPT ;  /* 0x000000020500788c */ /* 0x000fc8000bf05270 */
[----:B------:R-:W-:Y:S02]  /*1f10*/  USEL UR6, URZ, 0x1, UP0 ;  /* 0x000000013f067887 */ /* 0x000fe40008000000 */
[----:B------:R-:W-:Y:S02]  /*1f20*/  USEL UR5, UR5, URZ, UP0 ;  /* 0x0000003f05057287 */ /* 0x000fe40008000000 */
[----:B------:R-:W-:-:S06]  /*1f30*/  ULOP3.LUT UR6, UR40, UR6, URZ, 0x3c, !UPT ;  /* 0x0000000628067292 */ /* 0x000fcc000f8e3c3f */
[----:B------:R-:W-:-:S07]  /*1f40*/  IMAD.U32 R7, RZ, RZ, UR6 ;  /* 0x00000006ff077e24 */ /* 0x000fce000f8e00ff */
.L_x_29:
[----:B------:R-:W-:Y:S05]  /*1f50*/  @!P0 BRA `(.L_x_23) ;  /* 0x0000000000048947 */ /* 0x000fea0003800000 */
[----:B------:R-:W-:Y:S01]  /*1f60*/  BPT.TRAP 0x1 ;  /* 0x000000040000795c */ /* 0x000fe20000300000 */
.L_x_23:
[----:B------:R-:W0:Y:S01]  /*1f70*/  S2UR UR7, SR_CgaCtaId ;  /* 0x00000000000779c3 */ /* 0x000e220000008800 */
[----:B------:R-:W-:Y:S01]  /*1f80*/  UMOV UR6, 0x400 ;  /* 0x0000040000067882 */ /* 0x000fe20000000000 */
[----:B------:R-:W-:Y:S01]  /*1f90*/  IMAD.U32 R5, RZ, RZ, UR5 ;  /* 0x00000005ff057e24 */ /* 0x000fe2000f8e00ff */
[----:B------:R-:W-:Y:S01]  /*1fa0*/  SHF.L.U32 R4, R7, 0x1f, RZ ;  /* 0x0000001f07047819 */ /* 0x000fe200000006ff */
[----:B0-----:R-:W-:-:S06]  /*1fb0*/  ULEA UR6, UR7, UR6, 0x18 ;  /* 0x0000000607067291 */ /* 0x001fcc000f8ec03f */
[----:B------:R-:W-:-:S04]  /*1fc0*/  IMAD.U32 R6, RZ, RZ, UR6 ;  /* 0x00000006ff067e24 */ /* 0x000fc8000f8e00ff */
[----:B------:R-:W-:-:S04]  /*1fd0*/  IMAD R5, R5, 0x8, R6 ;  /* 0x0000000805057824 */ /* 0x000fc800078e0206 */
[----:B------:R0:W1:Y:S01]  /*1fe0*/  SYNCS.PHASECHK.TRANS64.TRYWAIT P1, [R5+URZ], R4 ;  /* 0x00000004050075a7 */ /* 0x000062000802017f */
[----:B------:R-:W-:Y:S05]  /*1ff0*/  @!P0 BRA `(.L_x_24) ;  /* 0x0000000000048947 */ /* 0x000fea0003800000 */
[----:B------:R-:W-:Y:S01]  /*2000*/  BPT.TRAP 0x1 ;  /* 0x000000040000795c */ /* 0x000fe20000300000 */
.L_x_24:
[----:B-1----:R-:W-:Y:S05]  /*2010*/  @P1 BRA `(.L_x_25) ;  /* 0x0000000000081947 */ /* 0x002fea0003800000 */
[----:B------:R-:W1:Y:S02]  /*2020*/  SYNCS.PHASECHK.TRANS64.TRYWAIT P1, [R5+URZ], R4 ;  /* 0x00000004050075a7 */ /* 0x000e64000802017f */
[----:B-1----:R-:W-:Y:S05]  /*2030*/  @!P1 BRA `(.L_x_26) ;  /* 0x0000006c00f49947 */ /* 0x002fea0003800000 */
.L_x_25:
[----:B------:R-:W-:Y:S01]  /*2040*/  ULEA UR8, UR5, UR4, 0xa ;  /* 0x0000000405087291 */ /* 0x000fe2000f8e503f */
[----:B------:R-:W-:Y:S01]  /*2050*/  WARPGROUP.ARRIVE ;  /* 0x00000000000079c5 */ /* 0x000fe20000000000 */
[----:B------:R-:W-:Y:S01]  /*2060*/  ULEA UR6, UR5, UR45, 0xc ;  /* 0x0000002d05067291 */ /* 0x000fe2000f8e603f */
[----:B------:R-:W-:Y:S01]  /*2070*/  UMOV UR15, 0x40000040 ;  /* 0x40000040000f7882 */ /* 0x000fe20000000000 */
[----:B------:R-:W-:Y:S02]  /*2080*/  UMOV UR13, 0x40000040 ;  /* 0x40000040000d7882 */ /* 0x000fe40000000000 */
[----:B------:R-:W-:Y:S01]  /*2090*/  UIADD3 UR7, UR6, 0x400, URZ ;  /* 0x0000040006077890 */ /* 0x000fe2000fffe03f */
[----:B------:R-:W-:Y:S02]  /*20a0*/  UMOV UR14, UR8 ;  /* 0x00000008000e7c82 */ /* 0x000fe40008000000 */
[----:B------:R-:W-:Y:S01]  /*20b0*/  UMOV UR12, UR6 ;  /* 0x00000006000c7c82 */ /* 0x000fe20008000000 */
[----:B------:R-:W-:Y:S01]  /*20c0*/  UIADD3 UR10, UR8, 0x206, URZ ;  /* 0x00000206080a7890 */ /* 0x000fe2000fffe03f */
[----:B------:R-:W-:Y:S01]  /*20d0*/  HGMMA.64x64x8.F32.TF32 R56, gdesc[UR12], R56, gsb0 ;  /* 0x04e000000c3879f0 */ /* 0x000fe20008002838 */
[----:B------:R-:W-:Y:S01]  /*20e0*/  UMOV UR13, 0x40000040 ;  /* 0x40000040000d7882 */ /* 0x000fe20000000000 */
[----:B------:R-:W-:Y:S01]  /*20f0*/  UMOV UR12, UR7 ;  /* 0x00000007000c7c82 */ /* 0x000fe20008000000 */
[----:B------:R-:W-:Y:S01]  /*2100*/  UIADD3 UR7, UR6, 0x402, URZ ;  /* 0x0000040206077890 */ /* 0x000fe2000fffe03f */
[----:B------:R-:W-:Y:S01]  /*2110*/  UMOV UR11, 0x40000040 ;  /* 0x40000040000b7882 */ /* 0x000fe20000000000 */
[----:B------:R-:W-:Y:S01]  /*2120*/  UMOV UR9, 0x40000040 ;  /* 0x4000004000097882 */ /* 0x000fe20000000000 */
[----:B------:R-:W-:-:S02]  /*2130*/  WARPGROUP.DEPBAR.LE gsb0, 0x0 ;  /* 0x00008000000079c5 */ /* 0x000fc40000010000 */
        /* <DEDUP_REMOVED lines=71> */
[----:B------:R-:W-:Y:S02]  /*25b0*/  UIADD3 UR8, UR6, 0x806, URZ ;  /* 0x0000080606087890 */ /* 0x000fe4000fffe03f */
[----:B------:R-:W-:Y:S01]  /*25c0*/  UIADD3 UR6, UR6, 0xc06, URZ ;  /* 0x00000c0606067890 */ /* 0x000fe2000fffe03f */
        /* <DEDUP_REMOVED lines=18> */
[----:B------:R-:W-:Y:S01]  /*26f0*/  BPT.TRAP 0x1 ;  /* 0x000000040000795c */ /* 0x000fe20000300000 */
.L_x_27:
[----:B------:R-:W-:-:S13]  /*2700*/  ISETP.NE.AND P1, PT, R22, RZ, PT ;  /* 0x000000ff1600720c */ /* 0x000fda0003f25270 */
[----:B01----:R-:W-:-:S04]  /*2710*/  @P1 IMAD R4, R3, 0x8, R6 ;  /* 0x0000000803041824 */ /* 0x003fc800078e0206 */
[----:B------:R-:W-:-:S05]  /*2720*/  @P1 VIADD R4, R4, 0x10 ;  /* 0x0000001004041836 */ /* 0x000fca0000000000 */
[----:B------:R-:W-:-:S04]  /*2730*/  @P1 PRMT R4, R19, 0x654, R4 ;  /* 0x0000065413041816 */ /* 0x000fc80000000004 */
[----:B------:R0:W-:Y:S01]  /*2740*/  @P1 SYNCS.ARRIVE.TRANS64.RED.A1T0 RZ, [R4+URZ], RZ ;  /* 0x000000ff04ff19a7 */ /* 0x0001e2000810043f */
[----:B------:R-:W-:-:S13]  /*2750*/  ISETP.GT.U32.AND P1, PT, R18, 0x1, PT ;  /* 0x000000011200780c */ /* 0x000fda0003f24070 */
[----:B0-----:R-:W-:Y:S05]  /*2760*/  @P1 BRA `(.L_x_28) ;  /* 0x0000000000041947 */ /* 0x001fea0003800000 */
[----:B------:R-:W-:Y:S01]  /*2770*/  BPT.TRAP 0x1 ;  /* 0x000000040000795c */ /* 0x000fe20000300000 */
.L_x_28:
[----:B------:R-:W-:Y:S01]  /*2780*/  UIADD3 UR5, UR5, 0x1, URZ ;  /* 0x0000000105057890 */ /* 0x000fe2000fffe03f */
[C---:B------:R-:W-:Y:S01]  /*2790*/  ISETP.GT.AND P2, PT, R0.reuse, 0x1, PT ;  /* 0x000000010000780c */ /* 0x040fe20003f44270 */
[----:B------:R-:W-:Y:S02]  /*27a0*/  VIADD R3, R3, 0x1 ;  /* 0x0000000103037836 */ /* 0x000fe40000000000 */
[----:B------:R-:W-:Y:S01]  /*27b0*/  UISETP.NE.AND UP0, UPT, UR5, 0x2, UPT ;  /* 0x000000020500788c */ /* 0x000fe2000bf05270 */
[----:B------:R-:W-:Y:S02]  /*27c0*/  VIADD R0, R0, 0xffffffff ;  /* 0xffffffff00007836 */ /* 0x000fe40000000000 */
[C---:B------:R-:W-:Y:S01]  /*27d0*/  ISETP.NE.AND P1, PT, R3.reuse, 0x2, PT ;  /* 0x000000020300780c */ /* 0x040fe20003f25270 */
[----:B------:R-:W-:Y:S02]  /*27e0*/  USEL UR6, URZ, 0x1, UP0 ;  /* 0x000000013f067887 */ /* 0x000fe40008000000 */
[----:B------:R-:W-:Y:S01]  /*27f0*/  USEL UR5, UR5, URZ, UP0 ;  /* 0x0000003f05057287 */ /* 0x000fe20008000000 */
[----:B------:R-:W-:-:S03]  /*2800*/  SEL R3, R3, RZ, P1 ;  /* 0x000000ff03037207 */ /* 0x000fc60000800000 */
[----:B------:R-:W-:Y:S01]  /*2810*/  LOP3.LUT R7, R7, UR6, RZ, 0x3c, !PT ;  /* 0x0000000607077c12 */ /* 0x000fe2000f8e3cff */
[----:B------:R-:W-:Y:S07]  /*2820*/  @P2 BRA `(.L_x_29) ;  /* 0xfffffff400c82947 */ /* 0x000fee000383ffff */
.L_x_22:
[----:B01----:R-:W0:Y:S02]  /*2830*/  LDC R0, c[0x0][0x28c] ;  /* 0x0000a300ff007b82 */ /* 0x003e240000000800 */
[----:B0-----:R-:W-:-:S13]  /*2840*/  ISETP.GE.AND P1, PT, R0, 0x1, PT ;  /* 0x000000010000780c */ /* 0x001fda0003f26270 */
[----:B------:R-:W-:Y:S05]  /*2850*/  @!P1 BRA `(.L_x_30) ;  /* 0x0000000000389947 */ /* 0x000fea0003800000 */
[----:B------:R-:W-:Y:S05]  /*2860*/  @!P0 BRA `(.L_x_31) ;  /* 0x0000000000048947 */ /* 0x000fea0003800000 */
[----:B------:R-:W-:Y:S01]  /*2870*/  BPT.TRAP 0x1 ;  /* 0x000000040000795c */ /* 0x000fe20000300000 */
.L_x_31:
[----:B------:R-:W-:-:S13]  /*2880*/  ISETP.NE.AND P0, PT, R22, RZ, PT ;  /* 0x000000ff1600720c */ /* 0x000fda0003f05270 */
[----:B------:R-:W-:-:S05]  /*2890*/  VOTEU.ANY UP0, P0 ;  /* 0x00000000003f7886 */ /* 0x000fca0000000100 */
[----:B------:R-:W-:-:S06]  /*28a0*/  @UP0 UIADD3 UR4, UR44, UR42, URZ ;  /* 0x0000002a2c040290 */ /* 0x000fcc000fffe03f */
[----:B------:R-:W-:-:S04]  /*28b0*/  IMAD.U32 R0, RZ, RZ, UR4 ;  /* 0x00000004ff007e24 */ /* 0x000fc8000f8e00ff */
[----:B------:R-:W-:-:S05]  /*28c0*/  @P0 IMAD.SHL.U32 R0, R0, 0x8, RZ ;  /* 0x0000000800000824 */ /* 0x000fca00078e00ff */
[----:B------:R-:W-:-:S04]  /*28d0*/  @P0 LOP3.LUT R0, R0, 0x8, RZ, 0xc0, !PT ;  /* 0x0000000800000812 */ /* 0x000fc800078ec0ff */
[----:B------:R-:W-:-:S04]  /*28e0*/  @P0 IADD3 R0, R6, 0x10, R0 ;  /* 0x0000001006000810 */ /* 0x000fc80007ffe000 */
[----:B------:R-:W-:-:S04]  /*28f0*/  @P0 PRMT R0, R19, 0x654, R0 ;  /* 0x0000065413000816 */ /* 0x000fc80000000000 */
[----:B------:R0:W-:Y:S01]  /*2900*/  @P0 SYNCS.ARRIVE.TRANS64.RED.A1T0 RZ, [R0+URZ], RZ ;  /* 0x000000ff00ff09a7 */ /* 0x0001e2000810043f */
[----:B------:R-:W-:-:S13]  /*2910*/  ISETP.GT.U32.AND P0, PT, R18, 0x1, PT ;  /* 0x000000011200780c */ /* 0x000fda0003f04070 */
[----:B0-----:R-:W-:Y:S05]  /*2920*/  @P0 BRA `(.L_x_30) ;  /* 0x0000000000040947 */ /* 0x001fea0003800000 */
[----:B------:R-:W-:Y:S01]  /*2930*/  BPT.TRAP 0x1 ;  /* 0x000000040000795c */ /* 0x000fe20000300000 */
.L_x_30:
[----:B------:R-:W-:Y:S01]  /*2940*/  IMAD.SHL.U32 R103, R103, 0x40, RZ ;  /* 0x0000004067677824 */ /* 0x000fe200078e00ff */
[----:B------:R-:W-:Y:S01]  /*2950*/  ULDC UR6, c[0x0][0x288] ;  /* 0x0000a20000067ab9 */ /* 0x000fe20000000800 */
[----:B------:R-:W-:Y:S01]  /*2960*/  SHF.R.S32.HI R21, RZ, 0x1f, R23 ;  /* 0x0000001fff157819 */ /* 0x000fe20000011417 */
[----:B------:R-:W-:Y:S01]  /*2970*/  IMAD.SHL.U32 R3, R113, 0x100, RZ ;  /* 0x0000010071037824 */ /* 0x000fe200078e00ff */
[----:B------:R-:W-:Y:S01]  /*2980*/  ULDC.64 UR4, c[0x0][0x5d0] ;  /* 0x0001740000047ab9 */ /* 0x000fe20000000a00 */
[----:B------:R-:W-:Y:S01]  /*2990*/  LOP3.LUT R10, R103, 0x6, R98, 0xf8, !PT ;  /* 0x00000006670a7812 */ /* 0x000fe200078ef862 */
[----:B------:R-:W-:Y:S01]  /*29a0*/  IMAD.WIDE R112, R113, 0x100, R88 ;  /* 0x0000010071707825 */ /* 0x000fe200078e0258 */
[----:B------:R-:W-:Y:S01]  /*29b0*/  ISETP.GE.AND P0, PT, R103, UR6, PT ;  /* 0x0000000667007c0c */ /* 0x000fe2000bf06270 */
[----:B------:R-:W-:Y:S01]  /*29c0*/  ULDC UR6, c[0x0][0x284] ;  /* 0x0000a10000067ab9 */ /* 0x000fe20000000800 */
[----:B------:R-:W-:Y:S01]  /*29d0*/  SHF.R.S32.HI R11, RZ, 0x1f, R10 ;  /* 0x0000001fff0b7819 */ /* 0x000fe2000001140a */
[----:B------:R-:W-:Y:S01]  /*29e0*/  IMAD R0, R21, UR4, RZ ;  /* 0x0000000415007c24 */ /* 0x000fe2000f8e02ff */
[----:B------:R-:W-:-:S03]  /*29f0*/  ISETP.GE.OR P0, PT, R3, UR6, P0 ;  /* 0x0000000603007c0c */ /* 0x000fc60008706670 */
[C---:B------:R-:W-:Y:S02]  /*2a00*/  IMAD R7, R23.reuse, UR5, R0 ;  /* 0x0000000517077c24 */ /* 0x040fe4000f8e0200 */
[----:B------:R-:W-:Y:S01]  /*2a10*/  IMAD.WIDE.U32 R4, R23, UR4, R10 ;  /* 0x0000000417047c25 */ /* 0x000fe2000f8e000a */
[----:B------:R-:W-:-:S03]  /*2a20*/  ULDC.64 UR4, c[0x0][0x5c8] ;  /* 0x0001720000047ab9 */ /* 0x000fc60000000a00 */
[----:B------:R-:W-:Y:S02]  /*2a30*/  IMAD R9, R113, UR4, RZ ;  /* 0x0000000471097c24 */ /* 0x000fe4000f8e02ff */
[----:B------:R-:W-:Y:S02]  /*2a40*/  IMAD.IADD R5, R5, 0x1, R7 ;  /* 0x0000000105057824 */ /* 0x000fe400078e0207 */
[C---:B------:R-:W-:Y:S02]  /*2a50*/  IMAD R9, R112.reuse, UR5, R9 ;  /* 0x0000000570097c24 */ /* 0x040fe4000f8e0209 */
[----:B------:R-:W-:-:S04]  /*2a60*/  IMAD.WIDE.U32 R114, R112, UR4, R4 ;  /* 0x0000000470727c25 */ /* 0x000fc8000f8e0004 */
[----:B------:R-:W-:Y:S01]  /*2a70*/  IMAD.MOV.U32 R0, RZ, RZ, -0x1 ;  /* 0xffffffffff007424 */ /* 0x000fe200078e00ff */
[----:B------:R-:W-:Y:S06]  /*2a80*/  @P0 BRA `(.L_x_32) ;  /* 0x0000004800240947 */ /* 0x000fec0003800000 */
[----:B-----5:R-:W-:Y:S01]  /*2a90*/  FSETP.NEU.AND P1, PT, R91, RZ, PT ;  /* 0x000000ff5b00720b */ /* 0x020fe20003f2d000 */
[----:B------:R-:W-:Y:S01]  /*2aa0*/  IMAD.IADD R4, R97, 0x1, -R103 ;  /* 0x0000000161047824 */ /* 0x000fe200078e0a67 */
[----:B------:R-:W-:Y:S01]  /*2ab0*/  BSSY B0, `(.L_x_32) ;  /* 0x0000486000007945 */ /* 0x000fe20003800000 */
[----:B------:R-:W-:Y:S02]  /*2ac0*/  IMAD.IADD R3, R102, 0x1, -R3 ;  /* 0x0000000166037824 */ /* 0x000fe400078e0a03 */
[----:B------:R-:W-:Y:S01]  /*2ad0*/  IMAD.IADD R117, R115, 0x1, R9 ;  /* 0x0000000173757824 */ /* 0x000fe200078e0209 */
[----:B------:R-:W-:-:S04]  /*2ae0*/  ISETP.GT.AND P6, PT, R4, RZ, PT ;  /* 0x000000ff0400720c */ /* 0x000fc80003fc4270 */
[----:B------:R-:W-:-:S03]  /*2af0*/  ISETP.GT.AND P0, PT, R3, RZ, P6 ;  /* 0x000000ff0300720c */ /* 0x000fc60003704270 */
[----:B------:R-:W-:Y:S10]  /*2b00*/  @!P1 BRA `(.L_x_33) ;  /* 0x00000030008c9947 */ /* 0x000ff40003800000 */
[----:B------:R-:W0:Y:S01]  /*2b10*/  LDC.64 R14, c[0x0][0x5b8] ;  /* 0x00016e00ff0e7b82 */ /* 0x000e220000000a00 */
[----:B------:R-:W-:-:S07]  /*2b20*/  ULDC.64 UR4, c[0x0][0x5c0] ;  /* 0x0001700000047ab9 */ /* 0x000fce0000000a00 */
[----:B------:R-:W1:Y:S08]  /*2b30*/  LDC.64 R108, c[0x0][0x5b0] ;  /* 0x00016c00ff6c7b82 */ /* 0x000e700000000a00 */
[----:B------:R-:W2:Y:S01]  /*2b40*/  LDC.64 R12, c[0x0][0x5a8] ;  /* 0x00016a00ff0c7b82 */ /* 0x000ea20000000a00 */
[-C--:B0-----:R-:W-:Y:S02]  /*2b50*/  IMAD R6, R21, R14.reuse, RZ ;  /* 0x0000000e15067224 */ /* 0x081fe400078e02ff */
[----:B------:R-:W-:-:S04]  /*2b60*/  IMAD.WIDE.U32 R106, R23, R14, R10 ;  /* 0x0000000e176a7225 */ /* 0x000fc800078e000a */
[----:B------:R-:W-:Y:S02]  /*2b70*/  IMAD R125, R23, R15, R6 ;  /* 0x0000000f177d7224 */ /* 0x000fe400078e0206 */
[-C--:B-1----:R-:W-:Y:S02]  /*2b80*/  IMAD R5, R113, R108.reuse, RZ ;  /* 0x0000006c71057224 */ /* 0x082fe400078e02ff */
[----:B------:R-:W-:Y:S02]  /*2b90*/  IMAD.IADD R105, R107, 0x1, R125 ;  /* 0x000000016b697824 */ /* 0x000fe400078e027d */
[----:B------:R-:W-:Y:S02]  /*2ba0*/  IMAD.MOV.U32 R104, RZ, RZ, R106 ;  /* 0x000000ffff687224 */ /* 0x000fe400078e006a */
[C---:B------:R-:W-:Y:S02]  /*2bb0*/  IMAD R103, R112.reuse, R109, R5 ;  /* 0x0000006d70677224 */ /* 0x040fe400078e0205 */
[----:B------:R-:W-:-:S04]  /*2bc0*/  IMAD.WIDE.U32 R6, R112, R108, R104 ;  /* 0x0000006c70067225 */ /* 0x000fc800078e0068 */
[----:B------:R-:W-:Y:S01]  /*2bd0*/  IMAD.IADD R5, R7, 0x1, R103 ;  /* 0x0000000107057824 */ /* 0x000fe200078e0267 */
[----:B--2---:R-:W-:-:S04]  /*2be0*/  LEA R8, P1, R6, R12, 0x2 ;  /* 0x0000000c06087211 */ /* 0x004fc800078210ff */
[----:B------:R-:W-:-:S05]  /*2bf0*/  LEA.HI.X R9, R6, R13, R5, 0x2, P1 ;  /* 0x0000000d06097211 */ /* 0x000fca00008f1405 */
[----:B------:R-:W2:Y:S01]  /*2c00*/  @P0 LDG.E.LTC128B R5, desc[UR36][R8.64] ;  /* 0x0000002408050981 */ /* 0x000ea2000c1e1920 */
[----:B------:R-:W-:Y:S01]  /*2c10*/  LEA R20, P1, R114, UR4, 0x2 ;  /* 0x0000000472147c11 */ /* 0x000fe2000f8210ff */
[-C--:B------:R-:W-:Y:S01]  /*2c20*/  IMAD.WIDE.U32 R6, R112, R108.reuse, R10 ;  /* 0x0000006c70067225 */ /* 0x080fe200078e000a */
[----:B------:R-:W-:Y:S01]  /*2c30*/  ISETP.GT.AND P4, PT, R4, 0x1, PT ;  /* 0x000000010400780c */ /* 0x000fe20003f84270 */
[----:B------:R-:W-:Y:S01]  /*2c40*/  BSSY B1, `(.L_x_34) ;  /* 0x0000013000017945 */ /* 0x000fe20003800000 */
[----:B------:R-:W-:Y:S01]  /*2c50*/  LEA.HI.X R21, R114, UR5, R117, 0x2, P1 ;  /* 0x0000000572157c11 */ /* 0x000fe200088f1475 */
[----:B------:R-:W-:Y:S01]  /*2c60*/  IMAD.IADD R7, R103, 0x1, R7 ;  /* 0x0000000167077824 */ /* 0x000fe200078e0207 */
[----:B------:R-:W-:Y:S01]  /*2c70*/  ISETP.GT.AND P1, PT, R3, RZ, P4 ;  /* 0x000000ff0300720c */ /* 0x000fe20002724270 */
[C---:B------:R-:W-:Y:S01]  /*2c80*/  IMAD.SHL.U32 R114, R108.reuse, 0x8, RZ ;  /* 0x000000086c727824 */ /* 0x040fe200078e00ff */
[----:B------:R-:W-:Y:S02]  /*2c90*/  SHF.L.U64.HI R115, R108, 0x3, R109 ;  /* 0x000000036c737819 */ /* 0x000fe4000001026d */
[----:B------:R-:W-:Y:S01]  /*2ca0*/  P2R R119, PR, RZ, 0x10 ;  /* 0x00000010ff777803 */ /* 0x000fe20000000000 */
[----:B------:R-:W-:Y:S01]  /*2cb0*/  IMAD.WIDE.U32 R116, R112, R108, R114 ;  /* 0x0000006c70747225 */ /* 0x000fe200078e0072 */
[----:B--2---:R-:W-:-:S05]  /*2cc0*/  LOP3.LUT R110, R5, 0xffffe000, RZ, 0xc0, !PT ;  /* 0xffffe000056e7812 */ /* 0x004fca00078ec0ff */
[----:B------:R-:W-:Y:S01]  /*2cd0*/  FMUL R15, R110, R91 ;  /* 0x0000005b6e0f7220 */ /* 0x000fe20000400000 */
[----:B------:R-:W-:-:S04]  /*2ce0*/  IMAD.WIDE.U32 R110, R23, R14, R6 ;  /* 0x0000000e176e7225 */ /* 0x000fc800078e0006 */
[----:B------:R-:W-:Y:S01]  /*2cf0*/  FFMA R15, R56, R90, R15 ;  /* 0x0000005a380f7223 */ /* 0x000fe2000000000f */
[----:B------:R-:W-:Y:S01]  /*2d00*/  IMAD.IADD R7, R125, 0x1, R111 ;  /* 0x000000017d077824 */ /* 0x000fe200078e026f */
[----:B------:R-:W-:-:S03]  /*2d10*/  LEA R6, P2, R110, R12, 0x2 ;  /* 0x0000000c6e067211 */ /* 0x000fc600078410ff */
[----:B------:R-:W-:Y:S02]  /*2d20*/  F2FP.TF32.F32.PACK_B R15, R15 ;  /* 0x0000000fff0f723e */ /* 0x000fe400024050ff */
[----:B------:R-:W-:-:S03]  /*2d30*/  LEA.HI.X R7, R110, R13, R7, 0x2, P2 ;  /* 0x0000000d6e077211 */ /* 0x000fc600010f1407 */
[----:B------:R0:W-:Y:S01]  /*2d40*/  @P0 STG.E desc[UR36][R20.64], R15 ;  /* 0x0000000f14000986 */ /* 0x0001e2000c101924 */
[----:B------:R-:W-:Y:S05]  /*2d50*/  @!P1 BRA `(.L_x_35) ;  /* 0x0000000000049947 */ /* 0x000fea0003800000 */
[----:B------:R1:W5:Y:S02]  /*2d60*/  LDG.E.LTC128B R5, desc[UR36][R6.64+0x4] ;  /* 0x0000042406057981 */ /* 0x000364000c1e1920 */
.L_x_35:
[----:B------:R-:W-:Y:S05]  /*2d70*/  BSYNC B1 ;  /* 0x0000000000017941 */ /* 0x000fea0003800000 */
.L_x_34:
[----:B-----5:R-:W-:Y:S01]  /*2d80*/  LOP3.LUT R8, R5, 0xffffe000, RZ, 0xc0, !PT ;  /* 0xffffe00005087812 */ /* 0x020fe200078ec0ff */
[----:B0-----:R-:W-:Y:S01]  /*2d90*/  IMAD.IADD R15, R103, 0x1, R117 ;  /* 0x00000001670f7824 */ /* 0x001fe200078e0275 */
[----:B------:R-:W-:Y:S01]  /*2da0*/  IADD3 R9, P2, R106, R116, RZ ;  /* 0x000000746a097210 */ /* 0x000fe20007f5e0ff */
[----:B------:R-:W-:Y:S01]  /*2db0*/  IMAD.MOV.U32 R103, RZ, RZ, R5 ;  /* 0x000000ffff677224 */ /* 0x000fe200078e0005 */
[----:B------:R-:W-:Y:S01]  /*2dc0*/  ISETP.GT.AND P0, PT, R3, 0x8, P6 ;  /* 0x000000080300780c */ /* 0x000fe20003704270 */
[----:B------:R-:W-:Y:S02]  /*2dd0*/  FMUL R8, R8, R91 ;  /* 0x0000005b08087220 */ /* 0x000fe40000400000 */
[----:B------:R-:W-:Y:S02]  /*2de0*/  IMAD.X R56, R15, 0x1, R105, P2 ;  /* 0x000000010f387824 */ /* 0x000fe400010e0669 */
[----:B------:R-:W-:Y:S01]  /*2df0*/  FFMA R57, R57, R90, R8 ;  /* 0x0000005a39397223 */ /* 0x000fe20000000008 */
[----:B------:R-:W-:-:S04]  /*2e00*/  LEA R8, P2, R9, R12, 0x2 ;  /* 0x0000000c09087211 */ /* 0x000fc800078410ff */
[----:B------:R-:W-:Y:S02]  /*2e10*/  F2FP.TF32.F32.PACK_B R57, R57 ;  /* 0x00000039ff39723e */ /* 0x000fe400024050ff */
[----:B------:R-:W-:-:S03]  /*2e20*/  LEA.HI.X R9, R9, R13, R56, 0x2, P2 ;  /* 0x0000000d09097211 */ /* 0x000fc600010f1438 */
[----:B------:R0:W-:Y:S04]  /*2e30*/  @P1 STG.E desc[UR36][R20.64+0x4], R57 ;  /* 0x0000043914001986 */ /* 0x0001e8000c101924 */
[----:B------:R-:W2:Y:S01]  /*2e40*/  @P0 LDG.E.LTC128B R103, desc[UR36][R8.64] ;  /* 0x0000002408670981 */ /* 0x000ea2000c1e1920 */
[----:B------:R-:W-:Y:S01]  /*2e50*/  IADD3 R116, P1, R10, R116, RZ ;  /* 0x000000740a747210 */ /* 0x000fe20007f3e0ff */
[C---:B------:R-:W-:Y:S01]  /*2e60*/  IMAD.SHL.U32 R121, R92.reuse, 0x4, RZ ;  /* 0x000000045c797824 */ /* 0x040fe200078e00ff */
[----:B------:R-:W-:Y:S01]  /*2e70*/  SHF.L.U64.HI R123, R92, 0x2, R95 ;  /* 0x000000025c7b7819 */ /* 0x000fe2000001025f */
[----:B------:R-:W-:Y:S02]  /*2e80*/  BSSY B1, `(.L_x_36) ;  /* 0x0000010000017945 */ /* 0x000fe40003800000 */
[----:B------:R-:W-:Y:S01]  /*2e90*/  IMAD.X R117, R11, 0x1, R15, P1 ;  /* 0x000000010b757824 */ /* 0x000fe200008e060f */
[----:B------:R-:W-:-:S02]  /*2ea0*/  IADD3 R110, P2, R121, R20, RZ ;  /* 0x00000014796e7210 */ /* 0x000fc40007f5e0ff */
[----:B------:R-:W-:Y:S01]  /*2eb0*/  ISETP.GT.AND P1, PT, R3, 0x8, P4 ;  /* 0x000000080300780c */ /* 0x000fe20002724270 */
[----:B------:R-:W-:-:S04]  /*2ec0*/  IMAD.WIDE.U32 R116, R23, R14, R116 ;  /* 0x0000000e17747225 */ /* 0x000fc800078e0074 */
[----:B------:R-:W-:Y:S01]  /*2ed0*/  IMAD.X R111, R123, 0x1, R21, P2 ;  /* 0x000000017b6f7824 */ /* 0x000fe200010e0615 */
[----:B--2---:R-:W-:-:S05]  /*2ee0*/  LOP3.LUT R56, R103, 0xffffe000, RZ, 0xc0, !PT ;  /* 0xffffe00067387812 */ /* 0x004fca00078ec0ff */
[----:B------:R-:W-:Y:S01]  /*2ef0*/  FMUL R5, R56, R91 ;  /* 0x0000005b38057220 */ /* 0x000fe20000400000 */
[----:B------:R-:W-:-:S03]  /*2f00*/  LEA R56, P3, R116, R12, 0x2 ;  /* 0x0000000c74387211 */ /* 0x000fc600078610ff */
[----:B------:R-:W-:Y:S01]  /*2f10*/  FFMA R15, R58, R90, R5 ;  /* 0x0000005a3a0f7223 */ /* 0x000fe20000000005 */
[----:B------:R-:W-:-:S04]  /*2f20*/  IMAD.IADD R5, R125, 0x1, R117 ;  /* 0x000000017d057824 */ /* 0x000fc800078e0275 */
[----:B------:R-:W-:Y:S02]  /*2f30*/  F2FP.TF32.F32.PACK_B R15, R15 ;  /* 0x0000000fff0f723e */ /* 0x000fe400024050ff */
[----:B0-----:R-:W-:-:S03]  /*2f40*/  LEA.HI.X R57, R116, R13, R5, 0x2, P3 ;  /* 0x0000000d74397211 */ /* 0x001fc600018f1405 */
[----:B------:R0:W-:Y:S01]  /*2f50*/  @P0 STG.E desc[UR36][R110.64], R15 ;  /* 0x0000000f6e000986 */ /* 0x0001e2000c101924 */
[----:B------:R-:W-:Y:S05]  /*2f60*/  @!P1 BRA `(.L_x_37) ;  /* 0x0000000000049947 */ /* 0x000fea0003800000 */
[----:B------:R2:W5:Y:S02]  /*2f70*/  LDG.E.LTC128B R103, desc[UR36][R56.64+0x4] ;  /* 0x0000042438677981 */ /* 0x000564000c1e1920 */
.L_x_37:
[----:B------:R-:W-:Y:S05]  /*2f80*/  BSYNC B1 ;  /* 0x0000000000017941 */ /* 0x000fea0003800000 */
.L_x_36:
[----:B-----5:R-:W-:Y:S01]  /*2f90*/  LOP3.LUT R8, R103, 0xffffe000, RZ, 0xc0, !PT ;  /* 0xffffe00067087812 */ /* 0x020fe200078ec0ff */
[----:B------:R-:W-:Y:S01]  /*2fa0*/  BSSY B1, `(.L_x_38) ;  /* 0x000000b000017945 */ /* 0x000fe20003800000 */
[----:B------:R-:W-:Y:S01]  /*2fb0*/  ISETP.GT.AND P4, PT, R4, 0x8, PT ;  /* 0x000000080400780c */ /* 0x000fe20003f84270 */
[----:B0-----:R-:W-:Y:S02]  /*2fc0*/  IMAD.SHL.U32 R15, R93, 0x4, RZ ;  /* 0x000000045d0f7824 */ /* 0x001fe400078e00ff */
[----:B------:R-:W-:Y:S01]  /*2fd0*/  FMUL R8, R8, R91 ;  /* 0x0000005b08087220 */ /* 0x000fe20000400000 */
[----:B------:R-:W-:Y:S02]  /*2fe0*/  ISETP.GT.AND P0, PT, R3, RZ, P4 ;  /* 0x000000ff0300720c */ /* 0x000fe40002704270 */
[----:B------:R-:W-:Y:S01]  /*2ff0*/  P2R R116, PR, RZ, 0x10 ;  /* 0x00000010ff747803 */ /* 0x000fe20000000000 */
[----:B------:R-:W-:-:S05]  /*3000*/  FFMA R59, R59, R90, R8 ;  /* 0x0000005a3b3b7223 */ /* 0x000fca0000000008 */
[----:B------:R-:W-:-:S05]  /*3010*/  F2FP.TF32.F32.PACK_B R59, R59 ;  /* 0x0000003bff3b723e */ /* 0x000fca00024050ff */
[----:B------:R0:W-:Y:S01]  /*3020*/  @P1 STG.E desc[UR36][R110.64+0x4], R59 ;  /* 0x0000043b6e001986 */ /* 0x0001e2000c101924 */
[----:B------:R-:W-:Y:S05]  /*3030*/  @!P0 BRA `(.L_x_39) ;  /* 0x0000000000048947 */ /* 0x000fea0003800000 */
[----:B------:R3:W5:Y:S02]  /*3040*/  LDG.E.LTC128B R103, desc[UR36][R6.64+0x20] ;  /* 0x0000202406677981 */ /* 0x000764000c1e1920 */
.L_x_39:
[----:B------:R-:W-:Y:S05]  /*3050*/  BSYNC B1 ;  /* 0x0000000000017941 */ /* 0x000fea0003800000 */
.L_x_38:
[----:B-----5:R-:W-:Y:S01]  /*3060*/  LOP3.LUT R58, R103, 0xffffe000, RZ, 0xc0, !PT ;  /* 0xffffe000673a7812 */ /* 0x020fe200078ec0ff */
[----:B------:R-:W-:Y:S01]  /*3070*/  BSSY B1, `(.L_x_40) ;  /* 0x000000d000017945 */ /* 0x000fe20003800000 */
[----:B------:R-:W-:Y:S02]  /*3080*/  SHF.L.U64.HI R5, R93, 0x2, R94 ;  /* 0x000000025d057819 */ /* 0x000fe4000001025e */
[----:B------:R-:W-:Y:S01]  /*3090*/  IADD3 R8, P1, P2, R15, R20, R121 ;  /* 0x000000140f087210 */ /* 0x000fe20007a3e079 */
[----:B0-----:R-:W-:Y:S01]  /*30a0*/  FMUL R59, R58, R91 ;  /* 0x0000005b3a3b7220 */ /* 0x001fe20000400000 */
[----:B------:R-:W-:Y:S02]  /*30b0*/  ISETP.GT.AND P3, PT, R4, 0x9, PT ;  /* 0x000000090400780c */ /* 0x000fe40003f64270 */
[----:B------:R-:W-:Y:S01]  /*30c0*/  IADD3.X R9, R5, R21, R123, P1, P2 ;  /* 0x0000001505097210 */ /* 0x000fe20000fe447b */
[----:B------:R-:W-:Y:S01]  /*30d0*/  FFMA R59, R60, R90, R59 ;  /* 0x0000005a3c3b7223 */ /* 0x000fe2000000003b */
[----:B------:R-:W-:-:S02]  /*30e0*/  ISETP.GT.AND P1, PT, R3, RZ, P3 ;  /* 0x000000ff0300720c */ /* 0x000fc40001f24270 */
[----:B------:R-:W-:Y:S02]  /*30f0*/  P2R R117, PR, RZ, 0x8 ;  /* 0x00000008ff757803 */ /* 0x000fe40000000000 */
[----:B------:R-:W-:-:S05]  /*3100*/  F2FP.TF32.F32.PACK_B R59, R59 ;  /* 0x0000003bff3b723e */ /* 0x000fca00024050ff */
[----:B------:R0:W-:Y:S04]  /*3110*/  @P0 STG.E desc[UR36][R20.64+0x20], R59 ;  /* 0x0000203b14000986 */ /* 0x0001e8000c101924 */
[----:B------:R-:W-:Y:S05]  /*3120*/  @!P1 BRA `(.L_x_41) ;  /* 0x0000000000049947 */ /* 0x000fea0003800000 */
[----:B------:R4:W5:Y:S02]  /*3130*/  LDG.E.LTC128B R103, desc[UR36][R6.64+0x24] ;  /* 0x0000242406677981 */ /* 0x000964000c1e1920 */
.L_x_41:
[----:B------:R-:W-:Y:S05]  /*3140*/  BSYNC B1 ;  /* 0x0000000000017941 */ /* 0x000fea0003800000 */
.L_x_40:
[----:B-----5:R-:W-:Y:S01]  /*3150*/  LOP3.LUT R58, R103, 0xffffe000, RZ, 0xc0, !PT ;  /* 0xffffe000673a7812 */ /* 0x020fe200078ec0ff */
[----:B------:R-:W-:Y:S01]  /*3160*/  BSSY B1, `(.L_x_42) ;  /* 0x0000008000017945 */ /* 0x000fe20003800000 */
[----:B------:R-:W-:-:S03]  /*3170*/  ISETP.GT.AND P0, PT, R3, 0x8, P4 ;  /* 0x000000080300780c */ /* 0x000fc60002704270 */
[----:B------:R-:W-:-:S04]  /*3180*/  FMUL R58, R58, R91 ;  /* 0x0000005b3a3a7220 */ /* 0x000fc80000400000 */
[----:B------:R-:W-:-:S05]  /*3190*/  FFMA R61, R61, R90, R58 ;  /* 0x0000005a3d3d7223 */ /* 0x000fca000000003a */
[----:B------:R-:W-:-:S05]  /*31a0*/  F2FP.TF32.F32.PACK_B R61, R61 ;  /* 0x0000003dff3d723e */ /* 0x000fca00024050ff */
[----:B------:R0:W-:Y:S01]  /*31b0*/  @P1 STG.E desc[UR36][R20.64+0x24], R61 ;  /* 0x0000243d14001986 */ /* 0x0001e2000c101924 */
[----:B------:R-:W-:Y:S05]  /*31c0*/  @!P0 BRA `(.L_x_43) ;  /* 0x0000000000048947 */ /* 0x000fea0003800000 */
[----:B------:R0:W5:Y:S02]  /*31d0*/  LDG.E.LTC128B R103, desc[UR36][R56.64+0x20] ;  /* 0x0000202438677981 */ /* 0x000164000c1e1920 */
.L_x_43:
[----:B------:R-:W-:Y:S05]  /*31e0*/  BSYNC B1 ;  /* 0x0000000000017941 */ /* 0x000fea0003800000 */
.L_x_42:
[----:B-----5:R-:W-:Y:S01]  /*31f0*/  LOP3.LUT R58, R103, 0xffffe000, RZ, 0xc0, !PT ;  /* 0xffffe000673a7812 */ /* 0x020fe200078ec0ff */
[----:B------:R-:W-:Y:S01]  /*3200*/  BSSY B1, `(.L_x_44) ;  /* 0x0000008000017945 */ /* 0x000fe20003800000 */
[----:B------:R-:W-:-:S03]  /*3210*/  ISETP.GT.AND P1, PT, R3, 0x8, P3 ;  /* 0x000000080300780c */ /* 0x000fc60001f24270 */
[----:B0-----:R-:W-:-:S04]  /*3220*/  FMUL R59, R58, R91 ;  /* 0x0000005b3a3b7220 */ /* 0x001fc80000400000 */
[----:B------:R-:W-:-:S05]  /*3230*/  FFMA R59, R62, R90, R59 ;  /* 0x0000005a3e3b7223 */ /* 0x000fca000000003b */
[----:B------:R-:W-:-:S05]  /*3240*/  F2FP.TF32.F32.PACK_B R59, R59 ;  /* 0x0000003bff3b723e */ /* 0x000fca00024050ff */
[----:B------:R0:W-:Y:S01]  /*3250*/  @P0 STG.E desc[UR36][R110.64+0x20], R59 ;  /* 0x0000203b6e000986 */ /* 0x0001e2000c101924 */
[----:B------:R-:W-:Y:S05]  /*3260*/  @!P1 BRA `(.L_x_45) ;  /* 0x0000000000049947 */ /* 0x000fea0003800000 */
[----:B------:R0:W5:Y:S02]  /*3270*/  LDG.E.LTC128B R103, desc[UR36][R56.64+0x24] ;  /* 0x0000242438677981 */ /* 0x000164000c1e1920 */
.L_x_45:
[----:B------:R-:W-:Y:S05]  /*3280*/  BSYNC B1 ;  /* 0x0000000000017941 */ /* 0x000fea0003800000 */
.L_x_44:
[----:B-----5:R-:W-:Y:S01]  /*3290*/  LOP3.LUT R58, R103, 0xffffe000, RZ, 0xc0, !PT ;  /* 0xffffe000673a7812 */ /* 0x020fe200078ec0ff */
[----:B------:R-:W-:Y:S01]  /*32a0*/  BSSY B1, `(.L_x_46) ;  /* 0x000000c000017945 */ /* 0x000fe20003800000 */
[----:B------:R-:W-:Y:S02]  /*32b0*/  IADD3 R121, P0, R112, 0x80, RZ ;  /* 0x0000008070797810 */ /* 0x000fe40007f1e0ff */
[----:B------:R-:W-:Y:S01]  /*32c0*/  ISETP.GT.AND P2, PT, R4, 0x10, PT ;  /* 0x000000100400780c */ /* 0x000fe20003f44270 */
[----:B------:R-:W-:Y:S02]  /*32d0*/  FMUL R58, R58, R91 ;  /* 0x0000005b3a3a7220 */ /* 0x000fe40000400000 */
[----:B------:R-:W-:Y:S01]  /*32e0*/  IMAD.X R113, RZ, RZ, R113, P0 ;  /* 0x000000ffff717224 */ /* 0x000fe200000e0671 */
[----:B------:R-:W-:Y:S01]  /*32f0*/  ISETP.GT.AND P0, PT, R3, RZ, P2 ;  /* 0x000000ff0300720c */ /* 0x000fe20001704270 */
[----:B------:R-:W-:Y:S01]  /*3300*/  FFMA R63, R63, R90, R58 ;  /* 0x0000005a3f3f7223 */ /* 0x000fe2000000003a */
[----:B------:R-:W-:-:S04]  /*3310*/  P2R R112, PR, RZ, 0x4 ;  /* 0x00000004ff707803 */ /* 0x000fc80000000000 */
[----:B------:R-:W-:-:S05]  /*3320*/  F2FP.TF32.F32.PACK_B R63, R63 ;  /* 0x0000003fff3f723e */ /* 0x000fca00024050ff */
[----:B------:R0:W-:Y:S02]  /*3330*/  @P1 STG.E desc[UR36][R110.64+0x24], R63 ;  /* 0x0000243f6e001986 */ /* 0x0001e4000c101924 */
[----:B------:R-:W-:Y:S05]  /*3340*/  @!P0 BRA `(.L_x_47) ;  /* 0x0000000000048947 */ /* 0x000fea0003800000 */
[----:B------:R0:W5:Y:S02]  /*3350*/  LDG.E.LTC128B R103, desc[UR36][R6.64+0x40] ;  /* 0x0000402406677981 */ /* 0x000164000c1e1920 */
.L_x_47:
[----:B------:R-:W-:Y:S05]  /*3360*/  BSYNC B1 ;  /* 0x0000000000017941 */ /* 0x000fea0003800000 */
.L_x_46:
[----:B-----5:R-:W-:Y:S01]  /*3370*/  LOP3.LUT R58, R103, 0xffffe000, RZ, 0xc0, !PT ;  /* 0xffffe000673a7812 */ /* 0x020fe200078ec0ff */
[-C--:B------:R-:W-:Y:S01]  /*3380*/  IMAD R60, R113, R108.reuse, RZ ;  /* 0x0000006c713c7224 */ /* 0x080fe200078e02ff */
[----:B------:R-:W-:Y:S01]  /*3390*/  ISETP.GT.AND P1, PT, R4, 0x11, PT ;  /* 0x000000110400780c */ /* 0x000fe20003f24270 */
[----:B------:R-:W-:Y:S02]  /*33a0*/  BSSY B1, `(.L_x_48) ;  /* 0x0000020000017945 */ /* 0x000fe40003800000 */
[----:B0-----:R-:W-:Y:S01]  /*33b0*/  FMUL R59, R58, R91 ;  /* 0x0000005b3a3b7220 */ /* 0x001fe20000400000 */
[C---:B------:R-:W-:Y:S02]  /*33c0*/  IMAD R107, R121.reuse, R109, R60 ;  /* 0x0000006d796b7224 */ /* 0x040fe400078e023c */
[----:B------:R-:W-:-:S04]  /*33d0*/  IMAD.WIDE.U32 R60, R121, R108, R10 ;  /* 0x0000006c793c7225 */ /* 0x000fc800078e000a */
[----:B------:R-:W-:Y:S01]  /*33e0*/  FFMA R113, R64, R90, R59 ;  /* 0x0000005a40717223 */ /* 0x000fe2000000003b */
[----:B------:R-:W-:-:S04]  /*33f0*/  IMAD.IADD R61, R107, 0x1, R61 ;  /* 0x000000016b3d7824 */ /* 0x000fc800078e023d */
[----:B------:R-:W-:Y:S01]  /*3400*/  F2FP.TF32.F32.PACK_B R113, R113 ;  /* 0x00000071ff71723e */ /* 0x000fe200024050ff */
[----:B------:R-:W-:-:S04]  /*3410*/  IMAD.WIDE.U32 R58, R121, R108, R104 ;  /* 0x0000006c793a7225 */ /* 0x000fc800078e0068 */
[----:B------:R0:W-:Y:S01]  /*3420*/  @P0 STG.E desc[UR36][R20.64+0x40], R113 ;  /* 0x0000407114000986 */ /* 0x0001e2000c101924 */
[----:B------:R-:W-:Y:S01]  /*3430*/  IMAD.WIDE.U32 R62, R23, R14, R60 ;  /* 0x0000000e173e7225 */ /* 0x000fe200078e003c */
[----:B------:R-:W-:-:S03]  /*3440*/  LEA R60, P0, R58, R12, 0x2 ;  /* 0x0000000c3a3c7211 */ /* 0x000fc600078010ff */
[----:B------:R-:W-:Y:S02]  /*3450*/  IMAD.IADD R59, R59, 0x1, R107 ;  /* 0x000000013b3b7824 */ /* 0x000fe400078e026b */
[----:B------:R-:W-:-:S03]  /*3460*/  IMAD.WIDE.U32 R108, R121, R108, R114 ;  /* 0x0000006c796c7225 */ /* 0x000fc600078e0072 */
[----:B------:R-:W-:Y:S01]  /*3470*/  LEA.HI.X R61, R58, R13, R59, 0x2, P0 ;  /* 0x0000000d3a3d7211 */ /* 0x000fe200000f143b */
[----:B------:R-:W-:Y:S01]  /*3480*/  IMAD.IADD R59, R125, 0x1, R63 ;  /* 0x000000017d3b7824 */ /* 0x000fe200078e023f */
[----:B------:R-:W-:Y:S01]  /*3490*/  LEA R58, P0, R62, R12, 0x2 ;  /* 0x0000000c3e3a7211 */ /* 0x000fe200078010ff */
[----:B------:R-:W-:-:S03]  /*34a0*/  IMAD.IADD R107, R107, 0x1, R109 ;  /* 0x000000016b6b7824 */ /* 0x000fc600078e026d */
[----:B------:R-:W-:Y:S02]  /*34b0*/  LEA.HI.X R59, R62, R13, R59, 0x2, P0 ;  /* 0x0000000d3e3b7211 */ /* 0x000fe400000f143b */
[----:B------:R-:W-:-:S05]  /*34c0*/  IADD3 R106, P0, R106, R108, RZ ;  /* 0x0000006c6a6a7210 */ /* 0x000fca0007f1e0ff */
[----:B------:R-:W-:Y:S01]  /*34d0*/  IMAD.X R104, R107, 0x1, R105, P0 ;  /* 0x000000016b687824 */ /* 0x000fe200000e0669 */
[----:B------:R-:W-:-:S05]  /*34e0*/  IADD3 R62, P0, R10, R108, RZ ;  /* 0x0000006c0a3e7210 */ /* 0x000fca0007f1e0ff */
[----:B------:R-:W-:Y:S01]  /*34f0*/  IMAD.X R63, R11, 0x1, R107, P0 ;  /* 0x000000010b3f7824 */ /* 0x000fe200000e066b */
[----:B------:R-:W-:Y:S01]  /*3500*/  LEA R10, P0, R106, R12, 0x2 ;  /* 0x0000000c6a0a7211 */ /* 0x000fe200078010ff */
[----:B------:R-:W-:-:S03]  /*3510*/  IMAD.WIDE.U32 R62, R23, R14, R62 ;  /* 0x0000000e173e7225 */ /* 0x000fc600078e003e */
[----:B------:R-:W-:Y:S02]  /*3520*/  LEA.HI.X R11, R106, R13, R104, 0x2, P0 ;  /* 0x0000000d6a0b7211 */ /* 0x000fe400000f1468 */
[----:B------:R-:W-:Y:S01]  /*3530*/  P2R R104, PR, RZ, 0x2 ;  /* 0x00000002ff687803 */ /* 0x000fe20000000000 */
[----:B------:R-:W-:Y:S01]  /*3540*/  IMAD.IADD R14, R125, 0x1, R63 ;  /* 0x000000017d0e7824 */ /* 0x000fe200078e023f */
[----:B------:R-:W-:-:S04]  /*3550*/  LEA R12, P0, R62, R12, 0x2 ;  /* 0x0000000c3e0c7211 */ /* 0x000fc800078010ff */
[----:B------:R-:W-:Y:S02]  /*3560*/  LEA.HI.X R13, R62, R13, R14, 0x2, P0 ;  /* 0x0000000d3e0d7211 */ /* 0x000fe400000f140e */
[----:B------:R-:W-:-:S13]  /*3570*/  ISETP.GT.AND P0, PT, R3, RZ, P1 ;  /* 0x000000ff0300720c */ /* 0x000fda0000f04270 */
[----:B0-----:R-:W-:Y:S05]  /*3580*/  @!P0 BRA `(.L_x_49) ;  /* 0x0000000000048947 */ /* 0x001fea0003800000 */
[----:B------:R0:W5:Y:S02]  /*3590*/  LDG.E.LTC128B R103, desc[UR36][R6.64+0x44] ;  /* 0x0000442406677981 */ /* 0x000164000c1e1920 */
.L_x_49:
[----:B------:R-:W-:Y:S05]  /*35a0*/  BSYNC B1 ;  /* 0x0000000000017941 */ /* 0x000fea0003800000 */
.L_x_48:
[----:B-----5:R-:W-:Y:S01]  /*35b0*/  LOP3.LUT R14, R103, 0xffffe000, RZ, 0xc0, !PT ;  /* 0xffffe000670e7812 */ /* 0x020fe200078ec0ff */
[----:B------:R-:W-:Y:S04]  /*35c0*/  BSSY B1, `(.L_x_50) ;  /* 0x0000008000017945 */ /* 0x000fe80003800000 */
[----:B------:R-:W-:-:S04]  /*35d0*/  FMUL R14, R14, R91 ;  /* 0x0000005b0e0e7220 */ /* 0x000fc80000400000 */
[----:B------:R-:W-:-:S05]  /*35e0*/  FFMA R65, R65, R90, R14 ;  /* 0x0000005a41417223 */ /* 0x000fca000000000e */
[----:B------:R-:W-:-:S05]  /*35f0*/  F2FP.TF32.F32.PACK_B R65, R65 ;  /* 0x00000041ff41723e */ /* 0x000fca00024050ff */
[----:B------:R0:W-:Y:S01]  /*3600*/  @P0 STG.E desc[UR36][R20.64+0x44], R65 ;  /* 0x0000444114000986 */ /* 0x0001e2000c101924 */
[----:B------:R-:W-:-:S13]  /*3610*/  ISETP.GT.AND P0, PT, R3, 0x8, P2 ;  /* 0x000000080300780c */ /* 0x000fda0001704270 */
[----:B0-----:R-:W-:Y:S05]  /*3620*/  @!P0 BRA `(.L_x_51) ;  /* 0x0000000000048947 */ /* 0x001fea0003800000 */
[----:B------:R0:W5:Y:S02]  /*3630*/  LDG.E.LTC128B R103, desc[UR36][R56.64+0x40] ;  /* 0x0000402438677981 */ /* 0x000164000c1e1920 */
.L_x_51:
[----:B------:R-:W-:Y:S05]  /*3640*/  BSYNC B1 ;  /* 0x0000000000017941 */ /* 0x000fea0003800000 */
.L_x_50:
        /* <DEDUP_REMOVED lines=9> */
.L_x_53:
[----:B------:R-:W-:Y:S05]  /*36e0*/  BSYNC B1 ;  /* 0x0000000000017941 */ /* 0x000fea0003800000 */
.L_x_52:
[----:B-----5:R-:W-:Y:S01]  /*36f0*/  LOP3.LUT R14, R103, 0xffffe000, RZ, 0xc0, !PT ;  /* 0xffffe000670e7812 */ /* 0x020fe200078ec0ff */
[----:B------:R-:W-:Y:S01]  /*3700*/  BSSY B1, `(.L_x_54) ;  /* 0x000000a000017945 */ /* 0x000fe20003800000 */
[----:B------:R-:W-:-:S03]  /*3710*/  ISETP.GT.AND P2, PT, R4, 0x18, PT ;  /* 0x000000180400780c */ /* 0x000fc60003f44270 */
[----:B------:R-:W-:Y:S01]  /*3720*/  FMUL R14, R14, R91 ;  /* 0x0000005b0e0e7220 */ /* 0x000fe20000400000 */
[----:B------:R-:W-:-:S03]  /*3730*/  P2R R66, PR, RZ, 0x4 ;  /* 0x00000004ff427803 */ /* 0x000fc60000000000 */
[----:B------:R-:W-:-:S05]  /*3740*/  FFMA R67, R67, R90, R14 ;  /* 0x0000005a43437223 */ /* 0x000fca000000000e */
[----:B------:R-:W-:-:S05]  /*3750*/  F2FP.TF32.F32.PACK_B R67, R67 ;  /* 0x00000043ff43723e */ /* 0x000fca00024050ff */
[----:B------:R0:W-:Y:S01]  /*3760*/  @P0 STG.E desc[UR36][R110.64+0x44], R67 ;  /* 0x000044436e000986 */ /* 0x0001e2000c101924 */
[----:B------:R-:W-:-:S13]  /*3770*/  ISETP.GT.AND P0, PT, R3, RZ, P2 ;  /* 0x000000ff0300720c */ /* 0x000fda0001704270 */
[----:B0-----:R-:W-:Y:S05]  /*3780*/  @!P0 BRA `(.L_x_55) ;  /* 0x0000000000048947 */ /* 0x001fea0003800000 */
[----:B------:R0:W5:Y:S02]  /*3790*/  LDG.E.LTC128B R103, desc[UR36][R6.64+0x60] ;  /* 0x0000602406677981 */ /* 0x000164000c1e1920 */
.L_x_55:
[----:B------:R-:W-:Y:S05]  /*37a0*/  BSYNC B1 ;  /* 0x0000000000017941 */ /* 0x000fea0003800000 */
.L_x_54:
        /* <DEDUP_REMOVED lines=11> */
.L_x_57:
[----:B------:R-:W-:Y:S05]  /*3860*/  BSYNC B1 ;  /* 0x0000000000017941 */ /* 0x000fea0003800000 */
.L_x_56:
        /* <DEDUP_REMOVED lines=9> */
.L_x_59:
[----:B------:R-:W-:Y:S05]  /*3900*/  BSYNC B1 ;  /* 0x0000000000017941 */ /* 0x000fea0003800000 */
.L_x_58:
        /* <DEDUP_REMOVED lines=9> */
.L_x_61:
[----:B------:R-:W-:Y:S05]  /*39a0*/  BSYNC B1 ;  /* 0x0000000000017941 */ /* 0x000fea0003800000 */
.L_x_60:
        /* <DEDUP_REMOVED lines=11> */
.L_x_63:
[----:B------:R-:W-:Y:S05]  /*3a60*/  BSYNC B1 ;  /* 0x0000000000017941 */ /* 0x000fea0003800000 */
.L_x_62:
        /* <DEDUP_REMOVED lines=11> */
.L_x_65:
[----:B------:R-:W-:Y:S05]  /*3b20*/  BSYNC B1 ;  /* 0x0000000000017941 */ /* 0x000fea0003800000 */
.L_x_64:
        /* <DEDUP_REMOVED lines=9> */
.L_x_67:
[----:B------:R-:W-:Y:S05]  /*3bc0*/  BSYNC B1 ;  /* 0x0000000000017941 */ /* 0x000fea0003800000 */
.L_x_66:
        /* <DEDUP_REMOVED lines=9> */
.L_x_69:
[----:B------:R-:W-:Y:S05]  /*3c60*/  BSYNC B1 ;  /* 0x0000000000017941 */ /* 0x000fea0003800000 */
.L_x_68:
        /* <DEDUP_REMOVED lines=11> */
.L_x_71:
[----:B------:R-:W-:Y:S05]  /*3d20*/  BSYNC B1 ;  /* 0x0000000000017941 */ /* 0x000fea0003800000 */
.L_x_70:
        /* <DEDUP_REMOVED lines=11> */
.L_x_73:
[----:B------:R-:W-:Y:S05]  /*3de0*/  BSYNC B1 ;  /* 0x0000000000017941 */ /* 0x000fea0003800000 */
.L_x_72:
        /* <DEDUP_REMOVED lines=9> */
.L_x_75:
[----:B------:R-:W-:Y:S05]  /*3e80*/  BSYNC B1 ;  /* 0x0000000000017941 */ /* 0x000fea0003800000 */
.L_x_74:
        /* <DEDUP_REMOVED lines=9> */
.L_x_77:
[----:B------:R-:W-:Y:S05]  /*3f20*/  BSYNC B1 ;  /* 0x0000000000017941 */ /* 0x000fea0003800000 */
.L_x_76:
[----:B-----5:R-:W-:Y:S01]  /*3f30*/  LOP3.LUT R14, R103, 0xffffe000, RZ, 0xc0, !PT ;  /* 0xffffe000670e7812 */ /* 0x020fe200078ec0ff */
[----:B------:R-:W-:Y:S01]  /*3f40*/  BSSY B1, `(.L_x_78) ;  /* 0x0000009000017945 */ /* 0x000fe20003800000 */
[----:B------:R-:W-:-:S03]  /*3f50*/  ISETP.GT.AND P3, PT, R4, 0x30, PT ;  /* 0x000000300400780c */ /* 0x000fc60003f64270 */
[----:B------:R-:W-:-:S04]  /*3f60*/  FMUL R14, R14, R91 ;  /* 0x0000005b0e0e7220 */ /* 0x000fc80000400000 */
[----:B------:R-:W-:-:S05]  /*3f70*/  FFMA R79, R79, R90, R14 ;  /* 0x0000005a4f4f7223 */ /* 0x000fca000000000e */
[----:B------:R-:W-:-:S05]  /*3f80*/  F2FP.TF32.F32.PACK_B R79, R79 ;  /* 0x0000004fff4f723e */ /* 0x000fca00024050ff */
[----:B------:R0:W-:Y:S01]  /*3f90*/  @P0 STG.E desc[UR36][R110.64+0xa4], R79 ;  /* 0x0000a44f6e000986 */ /* 0x0001e2000c101924 */
[----:B------:R-:W-:-:S13]  /*3fa0*/  ISETP.GT.AND P0, PT, R3, RZ, P3 ;  /* 0x000000ff0300720c */ /* 0x000fda0001f04270 */
[----:B0-----:R-:W-:Y:S05]  /*3fb0*/  @!P0 BRA `(.L_x_79) ;  /* 0x0000000000048947 */ /* 0x001fea0003800000 */
[----:B------:R0:W5:Y:S02]  /*3fc0*/  LDG.E.LTC128B R103, desc[UR36][R6.64+0xc0] ;  /* 0x0000c02406677981 */ /* 0x000164000c1e1920 */
.L_x_79:
[----:B------:R-:W-:Y:S05]  /*3fd0*/  BSYNC B1 ;  /* 0x0000000000017941 */ /* 0x000fea0003800000 */
.L_x_78:
        /* <DEDUP_REMOVED lines=10> */
.L_x_81:
[----:B------:R-:W-:Y:S05]  /*4080*/  BSYNC B1 ;  /* 0x0000000000017941 */ /* 0x000fea0003800000 */
.L_x_80:
        /* <DEDUP_REMOVED lines=9> */
.L_x_83:
[----:B------:R-:W-:Y:S05]  /*4120*/  BSYNC B1 ;  /* 0x0000000000017941 */ /* 0x000fea0003800000 */
.L_x_82:
        /* <DEDUP_REMOVED lines=9> */
.L_x_85:
[----:B------:R-:W-:Y:S05]  /*41c0*/  BSYNC B1 ;  /* 0x0000000000017941 */ /* 0x000fea0003800000 */
.L_x_84:
        /* <DEDUP_REMOVED lines=10> */
.L_x_87:
[----:B------:R-:W-:Y:S05]  /*4270*/  BSYNC B1 ;  /* 0x0000000000017941 */ /* 0x000fea0003800000 */
.L_x_86:
[----:B-----5:R-:W-:Y:S01]  /*4280*/  LOP3.LUT R14, R103, 0xffffe000, RZ, 0xc0, !PT ;  /* 0xffffe000670e7812 */ /* 0x020fe200078ec0ff */
[----:B------:R-:W-:Y:S04]  /*4290*/  BSSY B1, `(.L_x_88) ;  /* 0x000000f000017945 */ /* 0x000fe80003800000 */
[----:B------:R-:W-:-:S04]  /*42a0*/  FMUL R23, R14, R91 ;  /* 0x0000005b0e177220 */ /* 0x000fc80000400000 */
[----:B------:R-:W-:-:S05]  /*42b0*/  FFMA R23, R84, R90, R23 ;  /* 0x0000005a54177223 */ /* 0x000fca0000000017 */
[----:B------:R-:W-:-:S05]  /*42c0*/  F2FP.TF32.F32.PACK_B R23, R23 ;  /* 0x00000017ff17723e */ /* 0x000fca00024050ff */
[----:B------:R0:W-:Y:S01]  /*42d0*/  @P0 STG.E desc[UR36][R20.64+0xe0], R23 ;  /* 0x0000e01714000986 */ /* 0x0001e2000c101924 */
[----:B------:R-:W-:-:S05]  /*42e0*/  IADD3 R62, P0, R15, R110, RZ ;  /* 0x0000006e0f3e7210 */ /* 0x000fca0007f1e0ff */
[----:B------:R-:W-:Y:S01]  /*42f0*/  IMAD.X R63, R5, 0x1, R111, P0 ;  /* 0x00000001053f7824 */ /* 0x000fe200000e066f */
[----:B------:R-:W-:-:S05]  /*4300*/  IADD3 R64, P0, R15, R110, RZ ;  /* 0x0000006e0f407210 */ /* 0x000fca0007f1e0ff */
[----:B------:R-:W-:Y:S01]  /*4310*/  IMAD.X R65, R5, 0x1, R111, P0 ;  /* 0x0000000105417824 */ /* 0x000fe200000e066f */
[----:B------:R-:W-:-:S05]  /*4320*/  IADD3 R14, P0, R15, R20, RZ ;  /* 0x000000140f0e7210 */ /* 0x000fca0007f1e0ff */
[----:B------:R-:W-:Y:S01]  /*4330*/  IMAD.X R15, R5, 0x1, R21, P0 ;  /* 0x00000001050f7824 */ /* 0x000fe200000e0615 */
[----:B------:R-:W-:-:S04]  /*4340*/  ISETP.GT.AND P0, PT, R4, 0x39, PT ;  /* 0x000000390400780c */ /* 0x000fc80003f04270 */
[----:B------:R-:W-:-:S13]  /*4350*/  ISETP.GT.AND P4, PT, R3, RZ, P0 ;  /* 0x000000ff0300720c */ /* 0x000fda0000784270 */
[----:B0-----:R-:W-:Y:S05]  /*4360*/  @!P4 BRA `(.L_x_89) ;  /* 0x000000000004c947 */ /* 0x001fea0003800000 */
[----:B------:R0:W5:Y:S02]  /*4370*/  LDG.E.LTC128B R103, desc[UR36][R6.64+0xe4] ;  /* 0x0000e42406677981 */ /* 0x000164000c1e1920 */
.L_x_89:
[----:B------:R-:W-:Y:S05]  /*4380*/  BSYNC B1 ;  /* 0x0000000000017941 */ /* 0x000fea0003800000 */
.L_x_88:
        /* <DEDUP_REMOVED lines=9> */
.L_x_91:
[----:B------:R-:W-:Y:S05]  /*4420*/  BSYNC B1 ;  /* 0x0000000000017941 */ /* 0x000fea0003800000 */
.L_x_90:
        /* <DEDUP_REMOVED lines=9> */
.L_x_93:
[----:B------:R-:W-:Y:S05]  /*44c0*/  BSYNC B1 ;  /* 0x0000000000017941 */ /* 0x000fea0003800000 */
.L_x_92:
[----:B-----5:R-:W-:-:S05]  /*44d0*/  LOP3.LUT R4, R103, 0xffffe000, RZ, 0xc0, !PT ;  /* 0xffffe00067047812 */ /* 0x020fca00078ec0ff */
[----:B------:R-:W-:-:S04]  /*44e0*/  FMUL R4, R4, R91 ;  /* 0x0000005b04047220 */ /* 0x000fc80000400000 */
[----:B------:R-:W-:-:S05]  /*44f0*/  FFMA R87, R87, R90, R4 ;  /* 0x0000005a57577223 */ /* 0x000fca0000000004 */
[----:B------:R-:W-:-:S05]  /*4500*/  F2FP.TF32.F32.PACK_B R87, R87 ;  /* 0x00000057ff57723e */ /* 0x000fca00024050ff */
[----:B------:R0:W-:Y:S01]  /*4510*/  @P4 STG.E desc[UR36][R110.64+0xe4], R87 ;  /* 0x0000e4576e004986 */ /* 0x0001e2000c101924 */
[----:B------:R-:W-:-:S13]  /*4520*/  ISETP.GT.AND P4, PT, R3, 0x80, P6 ;  /* 0x000000800300780c */ /* 0x000fda0003784270 */
[----:B------:R-:W2:Y:S01]  /*4530*/  @P4 LDG.E.LTC128B R103, desc[UR36][R60.64] ;  /* 0x000000243c674981 */ /* 0x000ea2000c1e1920 */
[----:B------:R-:W-:Y:S01]  /*4540*/  BSSY B1, `(.L_x_94) ;  /* 0x000000a000017945 */ /* 0x000fe20003800000 */
[----:B--2---:R-:W-:-:S05]  /*4550*/  LOP3.LUT R4, R103, 0xffffe000, RZ, 0xc0, !PT ;  /* 0xffffe00067047812 */ /* 0x004fca00078ec0ff */
[----:B------:R-:W-:-:S04]  /*4560*/  FMUL R5, R4, R91 ;  /* 0x0000005b04057220 */ /* 0x000fc80000400000 */
[----:B------:R-:W-:-:S05]  /*4570*/  FFMA R5, R24, R90, R5 ;  /* 0x0000005a18057223 */ /* 0x000fca0000000005 */
[----:B------:R-:W-:-:S05]  /*4580*/  F2FP.TF32.F32.PACK_B R5, R5 ;  /* 0x00000005ff05723e */ /* 0x000fca00024050ff */
[----:B------:R0:W-:Y:S01]  /*4590*/  @P4 STG.E desc[UR36][R14.64], R5 ;  /* 0x000000050e004986 */ /* 0x0001e2000c101924 */
[----:B------:R-:W-:-:S04]  /*45a0*/  ISETP.NE.AND P4, PT, R119, RZ, PT ;  /* 0x000000ff7700720c */ /* 0x000fc80003f85270 */
[----:B------:R-:W-:-:S13]  /*45b0*/  ISETP.GT.AND P4, PT, R3, 0x80, P4 ;  /* 0x000000800300780c */ /* 0x000fda0002784270 */
[----:B0-----:R-:W-:Y:S05]  /*45c0*/  @!P4 BRA `(.L_x_95) ;  /* 0x000000000004c947 */ /* 0x001fea0003800000 */
[----:B------:R0:W5:Y:S02]  /*45d0*/  LDG.E.LTC128B R103, desc[UR36][R58.64+0x4] ;  /* 0x000004243a677981 */ /* 0x000164000c1e1920 */
.L_x_95:
[----:B------:R-:W-:Y:S05]  /*45e0*/  BSYNC B1 ;  /* 0x0000000000017941 */ /* 0x000fea0003800000 */
.L_x_94:
[----:B-----5:R-:W-:Y:S01]  /*45f0*/  LOP3.LUT R4, R103, 0xffffe000, RZ, 0xc0, !PT ;  /* 0xffffe00067047812 */ /* 0x020fe200078ec0ff */
[----:B------:R-:W-:Y:S01]  /*4600*/  @P4 IMAD.MOV.U32 R5, RZ, RZ, R15 ;  /* 0x000000ffff054224 */ /* 0x000fe200078e000f */
[----:B------:R-:W-:Y:S01]  /*4610*/  ISETP.GT.AND P6, PT, R3, 0x88, P6 ;  /* 0x000000880300780c */ /* 0x000fe200037c4270 */
[----:B------:R-:W-:Y:S02]  /*4620*/  BSSY B1, `(.L_x_96) ;  /* 0x0000008000017945 */ /* 0x000fe40003800000 */
[----:B------:R-:W-:-:S04]  /*4630*/  FMUL R4, R4, R91 ;  /* 0x0000005b04047220 */ /* 0x000fc80000400000 */
[----:B------:R-:W-:Y:S01]  /*4640*/  FFMA R25, R25, R90, R4 ;  /* 0x0000005a19197223 */ /* 0x000fe20000000004 */
[----:B------:R-:W-:-:S04]  /*4650*/  @P4 IMAD.MOV.U32 R4, RZ, RZ, R14 ;  /* 0x000000ffff044224 */ /* 0x000fc800078e000e */
[----:B------:R-:W-:-:S05]  /*4660*/  F2FP.TF32.F32.PACK_B R25, R25 ;  /* 0x00000019ff19723e */ /* 0x000fca00024050ff */
[----:B------:R2:W-:Y:S01]  /*4670*/  @P4 STG.E desc[UR36][R4.64+0x4], R25 ;  /* 0x0000041904004986 */ /* 0x0005e2000c101924 */
[----:B------:R-:W-:Y:S05]  /*4680*/  @!P6 BRA `(.L_x_97) ;  /* 0x000000000004e947 */ /* 0x000fea0003800000 */
[----:B------:R0:W5:Y:S02]  /*4690*/  LDG.E.LTC128B R103, desc[UR36][R10.64] ;  /* 0x000000240a677981 */ /* 0x000164000c1e1920 */
.L_x_97:
[----:B------:R-:W-:Y:S05]  /*46a0*/  BSYNC B1 ;  /* 0x0000000000017941 */ /* 0x000fea0003800000 */
.L_x_96:
[----:B--2--5:R-:W-:Y:S01]  /*46b0*/  LOP3.LUT R4, R103, 0xffffe000, RZ, 0xc0, !PT ;  /* 0xffffe00067047812 */ /* 0x024fe200078ec0ff */
[----:B------:R-:W-:Y:S01]  /*46c0*/  BSSY B1, `(.L_x_98) ;  /* 0x0000009000017945 */ /* 0x000fe20003800000 */
[----:B------:R-:W-:-:S03]  /*46d0*/  ISETP.NE.AND P4, PT, R119, RZ, PT ;  /* 0x000000ff7700720c */ /* 0x000fc60003f85270 */
[----:B------:R-:W-:Y:S01]  /*46e0*/  FMUL R5, R4, R91 ;  /* 0x0000005b04057220 */ /* 0x000fe20000400000 */
[----:B------:R-:W-:-:S03]  /*46f0*/  ISETP.GT.AND P4, PT, R3, 0x88, P4 ;  /* 0x000000880300780c */ /* 0x000fc60002784270 */
[----:B------:R-:W-:-:S05]  /*4700*/  FFMA R5, R26, R90, R5 ;  /* 0x0000005a1a057223 */ /* 0x000fca0000000005 */
[----:B------:R-:W-:-:S05]  /*4710*/  F2FP.TF32.F32.PACK_B R5, R5 ;  /* 0x00000005ff05723e */ /* 0x000fca00024050ff */
[----:B------:R2:W-:Y:S01]  /*4720*/  @P6 STG.E desc[UR36][R62.64], R5 ;  /* 0x000000053e006986 */ /* 0x0005e2000c101924 */
[----:B------:R-:W-:Y:S05]  /*4730*/  @!P4 BRA `(.L_x_99) ;  /* 0x000000000004c947 */ /* 0x000fea0003800000 */
[----:B------:R0:W5:Y:S02]  /*4740*/  LDG.E.LTC128B R103, desc[UR36][R12.64+0x4] ;  /* 0x000004240c677981 */ /* 0x000164000c1e1920 */
.L_x_99:
[----:B------:R-:W-:Y:S05]  /*4750*/  BSYNC B1 ;  /* 0x0000000000017941 */ /* 0x000fea0003800000 */
.L_x_98:
[----:B-----5:R-:W-:Y:S01]  /*4760*/  LOP3.LUT R4, R103, 0xffffe000, RZ, 0xc0, !PT ;  /* 0xffffe00067047812 */ /* 0x020fe200078ec0ff */
[----:B------:R-:W-:Y:S01]  /*4770*/  BSSY B1, `(.L_x_100) ;  /* 0x0000009000017945 */ /* 0x000fe20003800000 */
[----:B------:R-:W-:-:S03]  /*4780*/  ISETP.NE.AND P6, PT, R116, RZ, PT ;  /* 0x000000ff7400720c */ /* 0x000fc60003fc5270 */
[----:B------:R-:W-:-:S04]  /*4790*/  FMUL R4, R4, R91 ;  /* 0x0000005b04047220 */ /* 0x000fc80000400000 */
[----:B------:R-:W-:-:S05]  /*47a0*/  FFMA R27, R27, R90, R4 ;  /* 0x0000005a1b1b7223 */ /* 0x000fca0000000004 */
[----:B------:R-:W-:-:S05]  /*47b0*/  F2FP.TF32.F32.PACK_B R27, R27 ;  /* 0x0000001bff1b723e */ /* 0x000fca00024050ff */
[----:B------:R0:W-:Y:S01]  /*47c0*/  @P4 STG.E desc[UR36][R64.64+0x4], R27 ;  /* 0x0000041b40004986 */ /* 0x0001e2000c101924 */
[----:B------:R-:W-:-:S13]  /*47d0*/  ISETP.GT.AND P4, PT, R3, 0x80, P6 ;  /* 0x000000800300780c */ /* 0x000fda0003784270 */
[----:B0-----:R-:W-:Y:S05]  /*47e0*/  @!P4 BRA `(.L_x_101) ;  /* 0x000000000004c947 */ /* 0x001fea0003800000 */
[----:B------:R0:W5:Y:S02]  /*47f0*/  LDG.E.LTC128B R103, desc[UR36][R58.64+0x20] ;  /* 0x000020243a677981 */ /* 0x000164000c1e1920 */
.L_x_101:
[----:B------:R-:W-:Y:S05]  /*4800*/  BSYNC B1 ;  /* 0x0000000000017941 */ /* 0x000fea0003800000 */
.L_x_100:
[----:B-----5:R-:W-:Y:S01]  /*4810*/  LOP3.LUT R4, R103, 0xffffe000, RZ, 0xc0, !PT ;  /* 0xffffe00067047812 */ /* 0x020fe200078ec0ff */
[----:B------:R-:W-:Y:S01]  /*4820*/  BSSY B1, `(.L_x_102) ;  /* 0x000000b000017945 */ /* 0x000fe20003800000 */
[----:B------:R-:W-:-:S03]  /*4830*/  ISETP.NE.AND P6, PT, R117, RZ, PT ;  /* 0x000000ff7500720c */ /* 0x000fc60003fc5270 */
[----:B--2---:R-:W-:Y:S01]  /*4840*/  FMUL R5, R4, R91 ;  /* 0x0000005b04057220 */ /* 0x004fe20000400000 */
[----:B------:R-:W-:-:S03]  /*4850*/  @P4 IMAD.MOV.U32 R4, RZ, RZ, R14 ;  /* 0x000000ffff044224 */ /* 0x000fc600078e000e */
[----:B-1-34-:R-:W-:Y:S01]  /*4860*/  FFMA R7, R28, R90, R5 ;  /* 0x0000005a1c077223 */ /* 0x01afe20000000005 */
[----:B------:R-:W-:-:S04]  /*4870*/  @P4 IMAD.MOV.U32 R5, RZ, RZ, R15 ;  /* 0x000000ffff054224 */ /* 0x000fc800078e000f */
[----:B------:R-:W-:-:S05]  /*4880*/  F2FP.TF32.F32.PACK_B R7, R7 ;  /* 0x00000007ff07723e */ /* 0x000fca00024050ff */
[----:B------:R1:W-:Y:S01]  /*4890*/  @P4 STG.E desc[UR36][R4.64+0x20], R7 ;  /* 0x0000200704004986 */ /* 0x0003e2000c101924 */
[----:B------:R-:W-:-:S13]  /*48a0*/  ISETP.GT.AND P4, PT, R3, 0x80, P6 ;  /* 0x000000800300780c */ /* 0x000fda0003784270 */
[----:B-1----:R-:W-:Y:S05]  /*48b0*/  @!P4 BRA `(.L_x_103) ;  /* 0x000000000004c947 */ /* 0x002fea0003800000 */
[----:B------:R1:W5:Y:S02]  /*48c0*/  LDG.E.LTC128B R103, desc[UR36][R58.64+0x24] ;  /* 0x000024243a677981 */ /* 0x000364000c1e1920 */
.L_x_103:
[----:B------:R-:W-:Y:S05]  /*48d0*/  BSYNC B1 ;  /* 0x0000000000017941 */ /* 0x000fea0003800000 */
.L_x_102:
[----:B-----5:R-:W-:Y:S01]  /*48e0*/  LOP3.LUT R4, R103, 0xffffe000, RZ, 0xc0, !PT ;  /* 0xffffe00067047812 */ /* 0x020fe200078ec0ff */
[----:B------:R-:W-:Y:S01]  /*48f0*/  @P4 IMAD.MOV.U32 R5, RZ, RZ, R15 ;  /* 0x000000ffff054224 */ /* 0x000fe200078e000f */
[----:B------:R-:W-:Y:S03]  /*4900*/  BSSY B1, `(.L_x_104) ;  /* 0x000000a000017945 */ /* 0x000fe60003800000 */
[----:B------:R-:W-:-:S04]  /*4910*/  FMUL R4, R4, R91 ;  /* 0x0000005b04047220 */ /* 0x000fc80000400000 */
[----:B------:R-:W-:Y:S01]  /*4920*/  FFMA R29, R29, R90, R4 ;  /* 0x0000005a1d1d7223 */ /* 0x000fe20000000004 */
[----:B------:R-:W-:-:S04]  /*4930*/  @P4 IMAD.MOV.U32 R4, RZ, RZ, R14 ;  /* 0x000000ffff044224 */ /* 0x000fc800078e000e */
[----:B------:R-:W-:-:S05]  /*4940*/  F2FP.TF32.F32.PACK_B R29, R29 ;  /* 0x0000001dff1d723e */ /* 0x000fca00024050ff */
[----:B------:R2:W-:Y:S01]  /*4950*/  @P4 STG.E desc[UR36][R4.64+0x24], R29 ;  /* 0x0000241d04004986 */ /* 0x0005e2000c101924 */
[----:B------:R-:W-:-:S04]  /*4960*/  ISETP.NE.AND P4, PT, R116, RZ, PT ;  /* 0x000000ff7400720c */ /* 0x000fc80003f85270 */
[----:B------:R-:W-:-:S13]  /*4970*/  ISETP.GT.AND P4, PT, R3, 0x88, P4 ;  /* 0x000000880300780c */ /* 0x000fda0002784270 */
[----:B--2---:R-:W-:Y:S05]  /*4980*/  @!P4 BRA `(.L_x_105) ;  /* 0x000000000004c947 */ /* 0x004fea0003800000 */
[----:B------:R2:W5:Y:S02]  /*4990*/  LDG.E.LTC128B R103, desc[UR36][R12.64+0x20] ;  /* 0x000020240c677981 */ /* 0x000564000c1e1920 */
.L_x_105:
[----:B------:R-:W-:Y:S05]  /*49a0*/  BSYNC B1 ;  /* 0x0000000000017941 */ /* 0x000fea0003800000 */
.L_x_104:
[----:B-----5:R-:W-:Y:S01]  /*49b0*/  LOP3.LUT R4, R103, 0xffffe000, RZ, 0xc0, !PT ;  /* 0xffffe00067047812 */ /* 0x020fe200078ec0ff */
[----:B------:R-:W-:Y:S04]  /*49c0*/  BSSY B1, `(.L_x_106) ;  /* 0x0000008000017945 */ /* 0x000fe80003800000 */
[----:B------:R-:W-:-:S04]  /*49d0*/  FMUL R5, R4, R91 ;  /* 0x0000005b04057220 */ /* 0x000fc80000400000 */
[----:B------:R-:W-:-:S05]  /*49e0*/  FFMA R5, R30, R90, R5 ;  /* 0x0000005a1e057223 */ /* 0x000fca0000000005 */
[----:B------:R-:W-:-:S05]  /*49f0*/  F2FP.TF32.F32.PACK_B R5, R5 ;  /* 0x00000005ff05723e */ /* 0x000fca00024050ff */
[----:B------:R3:W-:Y:S01]  /*4a00*/  @P4 STG.E desc[UR36][R8.64+0x20], R5 ;  /* 0x0000200508004986 */ /* 0x0007e2000c101924 */
[----:B------:R-:W-:-:S13]  /*4a10*/  ISETP.GT.AND P4, PT, R3, 0x88, P6 ;  /* 0x000000880300780c */ /* 0x000fda0003784270 */
[----:B---3--:R-:W-:Y:S05]  /*4a20*/  @!P4 BRA `(.L_x_107) ;  /* 0x000000000004c947 */ /* 0x008fea0003800000 */
[----:B------:R3:W5:Y:S02]  /*4a30*/  LDG.E.LTC128B R103, desc[UR36][R12.64+0x24] ;  /* 0x000024240c677981 */ /* 0x000764000c1e1920 */
.L_x_107:
[----:B------:R-:W-:Y:S05]  /*4a40*/  BSYNC B1 ;  /* 0x0000000000017941 */ /* 0x000fea0003800000 */
.L_x_106:
[----:B-----5:R-:W-:Y:S01]  /*4a50*/  LOP3.LUT R4, R103, 0xffffe000, RZ, 0xc0, !PT ;  /* 0xffffe00067047812 */ /* 0x020fe200078ec0ff */
[----:B------:R-:W-:Y:S01]  /*4a60*/  @P4 IMAD.MOV.U32 R5, RZ, RZ, R9 ;  /* 0x000000ffff054224 */ /* 0x000fe200078e0009 */
[----:B------:R-:W-:Y:S01]  /*4a70*/  ISETP.NE.AND P6, PT, R112, RZ, PT ;  /* 0x000000ff7000720c */ /* 0x000fe20003fc5270 */
[----:B------:R-:W-:Y:S02]  /*4a80*/  BSSY B1, `(.L_x_108) ;  /* 0x0000009000017945 */ /* 0x000fe40003800000 */
[----:B------:R-:W-:-:S04]  /*4a90*/  FMUL R4, R4, R91 ;  /* 0x0000005b04047220 */ /* 0x000fc80000400000 */
[----:B------:R-:W-:Y:S01]  /*4aa0*/  FFMA R31, R31, R90, R4 ;  /* 0x0000005a1f1f7223 */ /* 0x000fe20000000004 */
[----:B------:R-:W-:-:S04]  /*4ab0*/  @P4 IMAD.MOV.U32 R4, RZ, RZ, R8 ;  /* 0x000000ffff044224 */ /* 0x000fc800078e0008 */
[----:B------:R-:W-:-:S05]  /*4ac0*/  F2FP.TF32.F32.PACK_B R31, R31 ;  /* 0x0000001fff1f723e */ /* 0x000fca00024050ff */
[----:B------:R4:W-:Y:S01]  /*4ad0*/  @P4 STG.E desc[UR36][R4.64+0x24], R31 ;  /* 0x0000241f04004986 */ /* 0x0009e2000c101924 */
[----:B------:R-:W-:-:S13]  /*4ae0*/  ISETP.GT.AND P4, PT, R3, 0x80, P6 ;  /* 0x000000800300780c */ /* 0x000fda0003784270 */
[----:B----4-:R-:W-:Y:S05]  /*4af0*/  @!P4 BRA `(.L_x_109) ;  /* 0x000000000004c947 */ /* 0x010fea0003800000 */
[----:B------:R4:W5:Y:S02]  /*4b00*/  LDG.E.LTC128B R103, desc[UR36][R58.64+0x40] ;  /* 0x000040243a677981 */ /* 0x000964000c1e1920 */
.L_x_109:
[----:B------:R-:W-:Y:S05]  /*4b10*/  BSYNC B1 ;  /* 0x0000000000017941 */ /* 0x000fea0003800000 */
.L_x_108:
[----:B-----5:R-:W-:Y:S01]  /*4b20*/  LOP3.LUT R4, R103, 0xffffe000, RZ, 0xc0, !PT ;  /* 0xffffe00067047812 */ /* 0x020fe200078ec0ff */
[----:B------:R-:W-:Y:S01]  /*4b30*/  BSSY B1, `(.L_x_110) ;  /* 0x000000b000017945 */ /* 0x000fe20003800000 */
[----:B------:R-:W-:-:S03]  /*4b40*/  ISETP.NE.AND P6, PT, R104, RZ, PT ;  /* 0x000000ff6800720c */ /* 0x000fc60003fc5270 */
[----:B------:R-:W-:Y:S01]  /*4b50*/  FMUL R5, R4, R91 ;  /* 0x0000005b04057220 */ /* 0x000fe20000400000 */
[----:B------:R-:W-:-:S03]  /*4b60*/  @P4 IMAD.MOV.U32 R4, RZ, RZ, R14 ;  /* 0x000000ffff044224 */ /* 0x000fc600078e000e */
[----:B------:R-:W-:Y:S01]  /*4b70*/  FFMA R7, R32, R90, R5 ;  /* 0x0000005a20077223 */ /* 0x000fe20000000005 */
[----:B------:R-:W-:-:S04]  /*4b80*/  @P4 IMAD.MOV.U32 R5, RZ, RZ, R15 ;  /* 0x000000ffff054224 */ /* 0x000fc800078e000f */
[----:B------:R-:W-:-:S05]  /*4b90*/  F2FP.TF32.F32.PACK_B R7, R7 ;  /* 0x00000007ff07723e */ /* 0x000fca00024050ff */
[----:B------:R0:W-:Y:S01]  /*4ba0*/  @P4 STG.E desc[UR36][R4.64+0x40], R7 ;  /* 0x0000400704004986 */ /* 0x0001e2000c101924 */
[----:B------:R-:W-:-:S13]  /*4bb0*/  ISETP.GT.AND P4, PT, R3, 0x80, P6 ;  /* 0x000000800300780c */ /* 0x000fda0003784270 */
[----:B0-----:R-:W-:Y:S05]  /*4bc0*/  @!P4 BRA `(.L_x_111) ;  /* 0x000000000004c947 */ /* 0x001fea0003800000 */
[----:B------:R0:W5:Y:S02]  /*4bd0*/  LDG.E.LTC128B R103, desc[UR36][R58.64+0x44] ;  /* 0x000044243a677981 */ /* 0x000164000c1e1920 */
.L_x_111:
[----:B------:R-:W-:Y:S05]  /*4be0*/  BSYNC B1 ;  /* 0x0000000000017941 */ /* 0x000fea0003800000 */
.L_x_110:
        /* <DEDUP_REMOVED lines=10> */
[----:B0-----:R-:W-:Y:S05]  /*4c90*/  @!P4 BRA `(.L_x_113) ;  /* 0x000000000004c947 */ /* 0x001fea0003800000 */
[----:B------:R0:W5:Y:S02]  /*4ca0*/  LDG.E.LTC128B R103, desc[UR36][R12.64+0x40] ;  /* 0x000040240c677981 */ /* 0x000164000c1e1920 */
.L_x_113:
[----:B------:R-:W-:Y:S05]  /*4cb0*/  BSYNC B1 ;  /* 0x0000000000017941 */ /* 0x000fea0003800000 */
.L_x_112:
[----:B-----5:R-:W-:Y:S01]  /*4cc0*/  LOP3.LUT R4, R103, 0xffffe000, RZ, 0xc0, !PT ;  /* 0xffffe00067047812 */ /* 0x020fe200078ec0ff */
[----:B------:R-:W-:Y:S04]  /*4cd0*/  BSSY B1, `(.L_x_114) ;  /* 0x000000a000017945 */ /* 0x000fe80003800000 */
        /* <DEDUP_REMOVED lines=9> */
.L_x_115:
[----:B------:R-:W-:Y:S05]  /*4d70*/  BSYNC B1 ;  /* 0x0000000000017941 */ /* 0x000fea0003800000 */
.L_x_114:
        /* <DEDUP_REMOVED lines=10> */
[----:B0-----:R-:W-:Y:S05]  /*4e20*/  @!P4 BRA `(.L_x_117) ;  /* 0x000000000004c947 */ /* 0x001fea0003800000 */
[----:B------:R0:W5:Y:S02]  /*4e30*/  LDG.E.LTC128B R103, desc[UR36][R58.64+0x60] ;  /* 0x000060243a677981 */ /* 0x000164000c1e1920 */
.L_x_117:
[----:B------:R-:W-:Y:S05]  /*4e40*/  BSYNC B1 ;  /* 0x0000000000017941 */ /* 0x000fea0003800000 */
.L_x_116:
        /* <DEDUP_REMOVED lines=12> */
.L_x_119:
[----:B------:R-:W-:Y:S05]  /*4f10*/  BSYNC B1 ;  /* 0x0000000000017941 */ /* 0x000fea0003800000 */
.L_x_118:
        /* <DEDUP_REMOVED lines=12> */
.L_x_121:
[----:B------:R-:W-:Y:S05]  /*4fe0*/  BSYNC B1 ;  /* 0x0000000000017941 */ /* 0x000fea0003800000 */
.L_x_120:
        /* <DEDUP_REMOVED lines=11> */
.L_x_123:
[----:B------:R-:W-:Y:S05]  /*50a0*/  BSYNC B1 ;  /* 0x0000000000017941 */ /* 0x000fea0003800000 */
.L_x_122:
        /* <DEDUP_REMOVED lines=12> */
.L_x_125:
[----:B------:R-:W-:Y:S05]  /*5170*/  BSYNC B1 ;  /* 0x0000000000017941 */ /* 0x000fea0003800000 */
.L_x_124:
        /* <DEDUP_REMOVED lines=12> */
.L_x_127:
[----:B------:R-:W-:Y:S05]  /*5240*/  BSYNC B1 ;  /* 0x0000000000017941 */ /* 0x000fea0003800000 */
.L_x_126:
        /* <DEDUP_REMOVED lines=12> */
.L_x_129:
[----:B------:R-:W-:Y:S05]  /*5310*/  BSYNC B1 ;  /* 0x0000000000017941 */ /* 0x000fea0003800000 */
.L_x_128:
        /* <DEDUP_REMOVED lines=11> */
.L_x_131:
[----:B------:R-:W-:Y:S05]  /*53d0*/  BSYNC B1 ;  /* 0x0000000000017941 */ /* 0x000fea0003800000 */
.L_x_130:
        /* <DEDUP_REMOVED lines=12> */
.L_x_133:
[----:B------:R-:W-:Y:S05]  /*54a0*/  BSYNC B1 ;  /* 0x0000000000017941 */ /* 0x000fea0003800000 */
.L_x_132:
        /* <DEDUP_REMOVED lines=11> */
.L_x_135:
[----:B------:R-:W-:Y:S05]  /*5560*/  BSYNC B1 ;  /* 0x0000000000017941 */ /* 0x000fea0003800000 */
.L_x_134:
        /* <DEDUP_REMOVED lines=11> */
.L_x_137:
[----:B------:R-:W-:Y:S05]  /*5620*/  BSYNC B1 ;  /* 0x0000000000017941 */ /* 0x000fea0003800000 */
.L_x_136:
[----:B-----5:R-:W-:Y:S01]  /*5630*/  LOP3.LUT R4, R103, 0xffffe000, RZ, 0xc0, !PT ;  /* 0xffffe00067047812 */ /* 0x020fe200078ec0ff */
[----:B------:R-:W-:Y:S01]  /*5640*/  BSSY B1, `(.L_x_138) ;  /* 0x000000a000017945 */ /* 0x000fe20003800000 */
[----:B------:R-:W-:-:S03]  /*5650*/  ISETP.GT.AND P5, PT, R3, 0x88, P5 ;  /* 0x000000880300780c */ /* 0x000fc60002fa4270 */
[----:B------:R-:W-:Y:S01]  /*5660*/  FMUL R5, R4, R91 ;  /* 0x0000005b04057220 */ /* 0x000fe20000400000 */
[----:B------:R-:W-:-:S03]  /*5670*/  @P4 IMAD.MOV.U32 R4, RZ, RZ, R8 ;  /* 0x000000ffff044224 */ /* 0x000fc600078e0008 */
[----:B------:R-:W-:Y:S01]  /*5680*/  FFMA R7, R46, R90, R5 ;  /* 0x0000005a2e077223 */ /* 0x000fe20000000005 */
[----:B------:R-:W-:-:S04]  /*5690*/  @P4 IMAD.MOV.U32 R5, RZ, RZ, R9 ;  /* 0x000000ffff054224 */ /* 0x000fc800078e0009 */
[----:B------:R-:W-:-:S05]  /*56a0*/  F2FP.TF32.F32.PACK_B R7, R7 ;  /* 0x00000007ff07723e */ /* 0x000fca00024050ff */
[----:B------:R0:W-:Y:S01]  /*56b0*/  @P4 STG.E desc[UR36][R4.64+0xa0], R7 ;  /* 0x0000a00704004986 */ /* 0x0001e2000c101924 */
[----:B------:R-:W-:Y:S05]  /*56c0*/  @!P5 BRA `(.L_x_139) ;  /* 0x000000000004d947 */ /* 0x000fea0003800000 */
[----:B------:R0:W5:Y:S02]  /*56d0*/  LDG.E.LTC128B R103, desc[UR36][R12.64+0xa4] ;  /* 0x0000a4240c677981 */ /* 0x000164000c1e1920 */
.L_x_139:
[----:B------:R-:W-:Y:S05]  /*56e0*/  BSYNC B1 ;  /* 0x0000000000017941 */ /* 0x000fea0003800000 */
.L_x_138:
[----:B0----5:R-:W-:Y:S01]  /*56f0*/  LOP3.LUT R4, R103, 0xffffe000, RZ, 0xc0, !PT ;  /* 0xffffe00067047812 */ /* 0x021fe200078ec0ff */
        /* <DEDUP_REMOVED lines=10> */
.L_x_141:
[----:B------:R-:W-:Y:S05]  /*57a0*/  BSYNC B1 ;  /* 0x0000000000017941 */ /* 0x000fea0003800000 */
.L_x_140:
[----:B0----5:R-:W-:Y:S01]  /*57b0*/  LOP3.LUT R4, R103, 0xffffe000, RZ, 0xc0, !PT ;  /* 0xffffe00067047812 */ /* 0x021fe200078ec0ff */
        /* <DEDUP_REMOVED lines=10> */
.L_x_143:
[----:B------:R-:W-:Y:S05]  /*5860*/  BSYNC B1 ;  /* 0x0000000000017941 */ /* 0x000fea0003800000 */
.L_x_142:
        /* <DEDUP_REMOVED lines=11> */
.L_x_145:
[----:B------:R-:W-:Y:S05]  /*5920*/  BSYNC B1 ;  /* 0x0000000000017941 */ /* 0x000fea0003800000 */
.L_x_144:
        /* <DEDUP_REMOVED lines=11> */
.L_x_147:
[----:B------:R-:W-:Y:S05]  /*59e0*/  BSYNC B1 ;  /* 0x0000000000017941 */ /* 0x000fea0003800000 */
.L_x_146:
        /* <DEDUP_REMOVED lines=11> */
.L_x_149:
[----:B------:R-:W-:Y:S05]  /*5aa0*/  BSYNC B1 ;  /* 0x0000000000017941 */ /* 0x000fea0003800000 */
.L_x_148:
        /* <DEDUP_REMOVED lines=11> */
.L_x_151:
[----:B------:R-:W-:Y:S05]  /*5b60*/  BSYNC B1 ;  /* 0x0000000000017941 */ /* 0x000fea0003800000 */
.L_x_150:
[----:B0----5:R-:W-:Y:S01]  /*5b70*/  LOP3.LUT R4, R103, 0xffffe000, RZ, 0xc0, !PT ;  /* 0xffffe00067047812 */ /* 0x021fe200078ec0ff */
        /* <DEDUP_REMOVED lines=8> */
.L_x_153:
[----:B------:R-:W-:Y:S05]  /*5c00*/  BSYNC B1 ;  /* 0x0000000000017941 */ /* 0x000fea0003800000 */
.L_x_152:
        /* <DEDUP_REMOVED lines=11> */
.L_x_155:
[----:B------:R-:W-:Y:S05]  /*5cc0*/  BSYNC B1 ;  /* 0x0000000000017941 */ /* 0x000fea0003800000 */
.L_x_154:
[----:B------:R-:W-:Y:S05]  /*5cd0*/  @!P0 BRA `(.L_x_156) ;  /* 0x00000014008c8947 */ /* 0x000fea0003800000 */
[----:B0----5:R-:W-:-:S05]  /*5ce0*/  LOP3.LUT R4, R103, 0xffffe000, RZ, 0xc0, !PT ;  /* 0xffffe00067047812 */ /* 0x021fca00078ec0ff */
[----:B------:R-:W-:-:S04]  /*5cf0*/  FMUL R4, R4, R91 ;  /* 0x0000005b04047220 */ /* 0x000fc80000400000 */
[----:B------:R-:W-:-:S05]  /*5d00*/  FFMA R55, R55, R90, R4 ;  /* 0x0000005a37377223 */ /* 0x000fca0000000004 */
[----:B------:R-:W-:-:S05]  /*5d10*/  F2FP.TF32.F32.PACK_B R55, R55 ;  /* 0x00000037ff37723e */ /* 0x000fca00024050ff */
[----:B------:R0:W-:Y:S01]  /*5d20*/  STG.E desc[UR36][R8.64+0xe4], R55 ;  /* 0x0000e43708007986 */ /* 0x0001e2000c101924 */
[----:B------:R-:W-:Y:S05]  /*5d30*/  BRA `(.L_x_156) ;  /* 0x0000001400747947 */ /* 0x000fea0003800000 */
.L_x_33:
[----:B------:R-:W-:Y:S01]  /*5d40*/  ULDC.64 UR4, c[0x0][0x5c0] ;  /* 0x0001700000047ab9 */ /* 0x000fe20000000a00 */
[-C--:B------:R-:W-:Y:S01]  /*5d50*/  FMUL R5, R56, R90.reuse ;  /* 0x0000005a38057220 */ /* 0x080fe20000400000 */
[----:B------:R-:W-:Y:S01]  /*5d60*/  ISETP.GT.AND P4, PT, R4, 0x1, PT ;  /* 0x000000010400780c */ /* 0x000fe20003f84270 */
[-C--:B------:R-:W-:Y:S01]  /*5d70*/  FMUL R57, R57, R90.reuse ;  /* 0x0000005a39397220 */ /* 0x080fe20000400000 */
[----:B------:R-:W-:Y:S01]  /*5d80*/  LEA R8, P2, R114, UR4, 0x2 ;  /* 0x0000000472087c11 */ /* 0x000fe2000f8410ff */
[----:B------:R-:W-:Y:S01]  /*5d90*/  IMAD.SHL.U32 R15, R92, 0x4, RZ ;  /* 0x000000045c0f7824 */ /* 0x000fe200078e00ff */
[----:B------:R-:W-:Y:S01]  /*5da0*/  ISETP.GT.AND P1, PT, R3, RZ, P4 ;  /* 0x000000ff0300720c */ /* 0x000fe20002724270 */
[----:B------:R-:W-:Y:S01]  /*5db0*/  IMAD.SHL.U32 R103, R93, 0x4, RZ ;  /* 0x000000045d677824 */ /* 0x000fe200078e00ff */
[----:B------:R-:W-:Y:S01]  /*5dc0*/  LEA.HI.X R9, R114, UR5, R117, 0x2, P2 ;  /* 0x0000000572097c11 */ /* 0x000fe200090f1475 */
[-C--:B------:R-:W-:Y:S01]  /*5dd0*/  FMUL R59, R59, R90.reuse ;  /* 0x0000005a3b3b7220 */ /* 0x080fe20000400000 */
[----:B------:R-:W-:Y:S01]  /*5de0*/  F2FP.TF32.F32.PACK_B R5, R5 ;  /* 0x00000005ff05723e */ /* 0x000fe200024050ff */
[-C--:B------:R-:W-:Y:S01]  /*5df0*/  FMUL R13, R58, R90.reuse ;  /* 0x0000005a3a0d7220 */ /* 0x080fe20000400000 */
[----:B------:R-:W-:Y:S01]  /*5e00*/  F2FP.TF32.F32.PACK_B R57, R57 ;  /* 0x00000039ff39723e */ /* 0x000fe200024050ff */
[-C--:B------:R-:W-:Y:S01]  /*5e10*/  FMUL R61, R61, R90.reuse ;  /* 0x0000005a3d3d7220 */ /* 0x080fe20000400000 */
[----:B------:R-:W-:Y:S01]  /*5e20*/  SHF.L.U64.HI R7, R92, 0x2, R95 ;  /* 0x000000025c077819 */ /* 0x000fe2000001025f */
[----:B------:R0:W-:Y:S01]  /*5e30*/  @P0 STG.E desc[UR36][R8.64], R5 ;  /* 0x0000000508000986 */ /* 0x0001e2000c101924 */
[----:B------:R-:W-:Y:S01]  /*5e40*/  ISETP.GT.AND P0, PT, R3, 0x8, P4 ;  /* 0x000000080300780c */ /* 0x000fe20002704270 */
[----:B------:R-:W-:Y:S01]  /*5e50*/  FMUL R63, R63, R90 ;  /* 0x0000005a3f3f7220 */ /* 0x000fe20000400000 */
[----:B------:R-:W-:Y:S01]  /*5e60*/  IADD3 R10, P2, R15, R8, RZ ;  /* 0x000000080f0a7210 */ /* 0x000fe20007f5e0ff */
[----:B------:R-:W-:Y:S01]  /*5e70*/  @P1 STG.E desc[UR36][R8.64+0x4], R57 ;  /* 0x0000043908001986 */ /* 0x000fe2000c101924 */
[----:B------:R-:W-:Y:S01]  /*5e80*/  SHF.L.U64.HI R23, R93, 0x2, R94 ;  /* 0x000000025d177819 */ /* 0x000fe2000001025e */
[----:B------:R-:W-:Y:S01]  /*5e90*/  FMUL R65, R65, R90 ;  /* 0x0000005a41417220 */ /* 0x000fe20000400000 */
[----:B------:R-:W-:Y:S01]  /*5ea0*/  F2FP.TF32.F32.PACK_B R59, R59 ;  /* 0x0000003bff3b723e */ /* 0x000fe200024050ff */
[----:B------:R-:W-:Y:S01]  /*5eb0*/  IMAD.X R11, R7, 0x1, R9, P2 ;  /* 0x00000001070b7824 */ /* 0x000fe200010e0609 */
[----:B------:R-:W-:Y:S01]  /*5ec0*/  IADD3 R6, P1, P2, R103, R8, R15 ;  /* 0x0000000867067210 */ /* 0x000fe20007a3e00f */
[-C--:B------:R-:W-:Y:S01]  /*5ed0*/  FMUL R67, R67, R90.reuse ;  /* 0x0000005a43437220 */ /* 0x080fe20000400000 */
[----:B------:R-:W-:Y:S01]  /*5ee0*/  ISETP.GT.AND P5, PT, R4, 0x8, PT ;  /* 0x000000080400780c */ /* 0x000fe20003fa4270 */
[-C--:B0-----:R-:W-:Y:S01]  /*5ef0*/  FMUL R5, R60, R90.reuse ;  /* 0x0000005a3c057220 */ /* 0x081fe20000400000 */
[C---:B------:R-:W-:Y:S01]  /*5f00*/  ISETP.GT.AND P4, PT, R4.reuse, 0x9, PT ;  /* 0x000000090400780c */ /* 0x040fe20003f84270 */
[----:B------:R-:W-:Y:S01]  /*5f10*/  @P0 STG.E desc[UR36][R10.64+0x4], R59 ;  /* 0x0000043b0a000986 */ /* 0x000fe2000c101924 */
[----:B------:R-:W-:Y:S01]  /*5f20*/  ISETP.GT.AND P3, PT, R3, 0x8, P6 ;  /* 0x000000080300780c */ /* 0x000fe20003764270 */
[-C--:B------:R-:W-:Y:S01]  /*5f30*/  FMUL R69, R69, R90.reuse ;  /* 0x0000005a45457220 */ /* 0x080fe20000400000 */
[----:B------:R-:W-:Y:S01]  /*5f40*/  IADD3.X R7, R23, R9, R7, P1, P2 ;  /* 0x0000000917077210 */ /* 0x000fe20000fe4407 */
[-C--:B------:R-:W-:Y:S01]  /*5f50*/  FMUL R71, R71, R90.reuse ;  /* 0x0000005a47477220 */ /* 0x080fe20000400000 */
[----:B------:R-:W-:Y:S01]  /*5f60*/  ISETP.GT.AND P1, PT, R3, RZ, P5 ;  /* 0x000000ff0300720c */ /* 0x000fe20002f24270 */
[-C--:B------:R-:W-:Y:S01]  /*5f70*/  FMUL R73, R73, R90.reuse ;  /* 0x0000005a49497220 */ /* 0x080fe20000400000 */
[----:B------:R-:W-:Y:S01]  /*5f80*/  ISETP.GT.AND P0, PT, R3, RZ, P4 ;  /* 0x000000ff0300720c */ /* 0x000fe20002704270 */
[-C--:B------:R-:W-:Y:S01]  /*5f90*/  FMUL R75, R75, R90.reuse ;  /* 0x0000005a4b4b7220 */ /* 0x080fe20000400000 */
[----:B------:R-:W-:Y:S01]  /*5fa0*/  F2FP.TF32.F32.PACK_B R13, R13 ;  /* 0x0000000dff0d723e */ /* 0x000fe200024050ff */
[-C--:B------:R-:W-:Y:S01]  /*5fb0*/  FMUL R77, R77, R90.reuse ;  /* 0x0000005a4d4d7220 */ /* 0x080fe20000400000 */
[----:B------:R-:W-:Y:S01]  /*5fc0*/  F2FP.TF32.F32.PACK_B R5, R5 ;  /* 0x00000005ff05723e */ /* 0x000fe200024050ff */
[-C--:B------:R-:W-:Y:S01]  /*5fd0*/  FMUL R79, R79, R90.reuse ;  /* 0x0000005a4f4f7220 */ /* 0x080fe20000400000 */
[----:B------:R-:W-:Y:S01]  /*5fe0*/  F2FP.TF32.F32.PACK_B R61, R61 ;  /* 0x0000003dff3d723e */ /* 0x000fe200024050ff */
[----:B------:R0:W-:Y:S01]  /*5ff0*/  @P3 STG.E desc[UR36][R10.64], R13 ;  /* 0x0000000d0a003986 */ /* 0x0001e2000c101924 */
[----:B------:R-:W-:Y:S01]  /*6000*/  F2FP.TF32.F32.PACK_B R63, R63 ;  /* 0x0000003fff3f723e */ /* 0x000fe200024050ff */
[-C--:B------:R-:W-:Y:S01]  /*6010*/  FMUL R81, R81, R90.reuse ;  /* 0x0000005a51517220 */ /* 0x080fe20000400000 */
[C---:B------:R-:W-:Y:S01]  /*6020*/  ISETP.GT.AND P3, PT, R4.reuse, 0x10, PT ;  /* 0x000000100400780c */ /* 0x040fe20003f64270 */
[----:B------:R1:W-:Y:S01]  /*6030*/  @P1 STG.E desc[UR36][R8.64+0x20], R5 ;  /* 0x0000200508001986 */ /* 0x0003e2000c101924 */
[----:B------:R-:W-:Y:S01]  /*6040*/  ISETP.GT.AND P1, PT, R3, 0x8, P5 ;  /* 0x000000080300780c */ /* 0x000fe20002f24270 */
[-C--:B------:R-:W-:Y:S01]  /*6050*/  FMUL R83, R83, R90.reuse ;  /* 0x0000005a53537220 */ /* 0x080fe20000400000 */
[----:B------:R-:W-:Y:S01]  /*6060*/  ISETP.GT.AND P2, PT, R4, 0x11, PT ;  /* 0x000000110400780c */ /* 0x000fe20003f44270 */
[----:B------:R-:W-:Y:S01]  /*6070*/  @P0 STG.E desc[UR36][R8.64+0x24], R61 ;  /* 0x0000243d08000986 */ /* 0x000fe2000c101924 */
[----:B------:R-:W-:Y:S01]  /*6080*/  ISETP.GT.AND P0, PT, R3, 0x8, P4 ;  /* 0x000000080300780c */ /* 0x000fe20002704270 */
[-C--:B------:R-:W-:Y:S01]  /*6090*/  FMUL R85, R85, R90.reuse ;  /* 0x0000005a55557220 */ /* 0x080fe20000400000 */
[----:B------:R-:W-:Y:S01]  /*60a0*/  F2FP.TF32.F32.PACK_B R65, R65 ;  /* 0x00000041ff41723e */ /* 0x000fe200024050ff */
[-C--:B0-----:R-:W-:Y:S01]  /*60b0*/  FMUL R13, R62, R90.reuse ;  /* 0x0000005a3e0d7220 */ /* 0x081fe20000400000 */
[----:B------:R-:W-:Y:S01]  /*60c0*/  F2FP.TF32.F32.PACK_B R67, R67 ;  /* 0x00000043ff43723e */ /* 0x000fe200024050ff */
[-C--:B------:R-:W-:Y:S01]  /*60d0*/  FMUL R87, R87, R90.reuse ;  /* 0x0000005a57577220 */ /* 0x080fe20000400000 */
[----:B------:R-:W-:Y:S01]  /*60e0*/  F2FP.TF32.F32.PACK_B R69, R69 ;  /* 0x00000045ff45723e */ /* 0x000fe200024050ff */
[-C--:B-1----:R-:W-:Y:S01]  /*60f0*/  FMUL R5, R64, R90.reuse ;  /* 0x0000005a40057220 */ /* 0x082fe20000400000 */
[----:B------:R-:W-:Y:S01]  /*6100*/  F2FP.TF32.F32.PACK_B R13, R13 ;  /* 0x0000000dff0d723e */ /* 0x000fe200024050ff */
[-C--:B------:R-:W-:Y:S01]  /*6110*/  FMUL R25, R25, R90.reuse ;  /* 0x0000005a19197220 */ /* 0x080fe20000400000 */
[----:B------:R-:W-:Y:S01]  /*6120*/  F2FP.TF32.F32.PACK_B R71, R71 ;  /* 0x00000047ff47723e */ /* 0x000fe200024050ff */
[-C--:B------:R-:W-:Y:S01]  /*6130*/  FMUL R27, R27, R90.reuse ;  /* 0x0000005a1b1b7220 */ /* 0x080fe20000400000 */
[----:B------:R-:W-:Y:S01]  /*6140*/  F2FP.TF32.F32.PACK_B R5, R5 ;  /* 0x00000005ff05723e */ /* 0x000fe200024050ff */
[----:B------:R-:W-:Y:S01]  /*6150*/  @P0 STG.E desc[UR36][R10.64+0x24], R63 ;  /* 0x0000243f0a000986 */ /* 0x000fe2000c101924 */
[----:B------:R-:W-:Y:S01]  /*6160*/  ISETP.GT.AND P0, PT, R3, RZ, P3 ;  /* 0x000000ff0300720c */ /* 0x000fe20001f04270 */
[-C--:B------:R-:W-:Y:S01]  /*6170*/  FMUL R29, R29, R90.reuse ;  /* 0x0000005a1d1d7220 */ /* 0x080fe20000400000 */
[----:B------:R-:W-:Y:S01]  /*6180*/  F2FP.TF32.F32.PACK_B R73, R73 ;  /* 0x00000049ff49723e */ /* 0x000fe200024050ff */
[----:B------:R0:W-:Y:S01]  /*6190*/  @P1 STG.E desc[UR36][R10.64+0x20], R13 ;  /* 0x0000200d0a001986 */ /* 0x0001e2000c101924 */
[C---:B------:R-:W-:Y:S01]  /*61a0*/  ISETP.GT.AND P1, PT, R4.reuse, 0x19, PT ;  /* 0x000000190400780c */ /* 0x040fe20003f24270 */
[-C--:B------:R-:W-:Y:S01]  /*61b0*/  FMUL R31, R31, R90.reuse ;  /* 0x0000005a1f1f7220 */ /* 0x080fe20000400000 */
[----:B------:R-:W-:Y:S01]  /*61c0*/  F2FP.TF32.F32.PACK_B R75, R75 ;  /* 0x0000004bff4b723e */ /* 0x000fe200024050ff */
[-C--:B------:R-:W-:Y:S01]  /*61d0*/  FMUL R33, R33, R90.reuse ;  /* 0x0000005a21217220 */ /* 0x080fe20000400000 */
[C---:B------:R-:W-:Y:S01]  /*61e0*/  ISETP.GT.AND P5, PT, R4.reuse, 0x28, PT ;  /* 0x000000280400780c */ /* 0x040fe20003fa4270 */
[-C--:B------:R-:W-:Y:S01]  /*61f0*/  FMUL R35, R35, R90.reuse ;  /* 0x0000005a23237220 */ /* 0x080fe20000400000 */
[----:B------:R-:W-:Y:S01]  /*6200*/  ISETP.GT.AND P4, PT, R4, 0x29, PT ;  /* 0x000000290400780c */ /* 0x000fe20003f84270 */
[-C--:B------:R-:W-:Y:S01]  /*6210*/  FMUL R37, R37, R90.reuse ;  /* 0x0000005a25257220 */ /* 0x080fe20000400000 */
[----:B------:R-:W-:Y:S01]  /*6220*/  F2FP.TF32.F32.PACK_B R77, R77 ;  /* 0x0000004dff4d723e */ /* 0x000fe200024050ff */
[----:B------:R1:W-:Y:S01]  /*6230*/  @P0 STG.E desc[UR36][R8.64+0x40], R5 ;  /* 0x0000400508000986 */ /* 0x0003e2000c101924 */
[----:B------:R-:W-:Y:S01]  /*6240*/  ISETP.GT.AND P0, PT, R3, RZ, P2 ;  /* 0x000000ff0300720c */ /* 0x000fe20001704270 */
[-C--:B0-----:R-:W-:Y:S01]  /*6250*/  FMUL R13, R66, R90.reuse ;  /* 0x0000005a420d7220 */ /* 0x081fe20000400000 */
[----:B------:R-:W-:Y:S01]  /*6260*/  F2FP.TF32.F32.PACK_B R79, R79 ;  /* 0x0000004fff4f723e */ /* 0x000fe200024050ff */
[-C--:B------:R-:W-:Y:S01]  /*6270*/  FMUL R39, R39, R90.reuse ;  /* 0x0000005a27277220 */ /* 0x080fe20000400000 */
[----:B------:R-:W-:Y:S01]  /*6280*/  F2FP.TF32.F32.PACK_B R81, R81 ;  /* 0x00000051ff51723e */ /* 0x000fe200024050ff */
[-C--:B------:R-:W-:Y:S01]  /*6290*/  FMUL R41, R41, R90.reuse ;  /* 0x0000005a29297220 */ /* 0x080fe20000400000 */
[----:B------:R-:W-:Y:S01]  /*62a0*/  F2FP.TF32.F32.PACK_B R13, R13 ;  /* 0x0000000dff0d723e */ /* 0x000fe200024050ff */
[-C--:B------:R-:W-:Y:S01]  /*62b0*/  FMUL R43, R43, R90.reuse ;  /* 0x0000005a2b2b7220 */ /* 0x080fe20000400000 */
[----:B------:R-:W-:Y:S01]  /*62c0*/  F2FP.TF32.F32.PACK_B R83, R83 ;  /* 0x00000053ff53723e */ /* 0x000fe200024050ff */
[-C--:B------:R-:W-:Y:S01]  /*62d0*/  FMUL R45, R45, R90.reuse ;  /* 0x0000005a2d2d7220 */ /* 0x080fe20000400000 */
[----:B------:R-:W-:Y:S01]  /*62e0*/  P2R R57, PR, RZ, 0x20 ;  /* 0x00000020ff397803 */ /* 0x000fe20000000000 */
[-C--:B-1----:R-:W-:Y:S01]  /*62f0*/  FMUL R5, R68, R90.reuse ;  /* 0x0000005a44057220 */ /* 0x082fe20000400000 */
[----:B------:R-:W-:Y:S01]  /*6300*/  P2R R56, PR, RZ, 0x10 ;  /* 0x00000010ff387803 */ /* 0x000fe20000000000 */
[----:B------:R-:W-:Y:S01]  /*6310*/  @P0 STG.E desc[UR36][R8.64+0x44], R65 ;  /* 0x0000444108000986 */ /* 0x000fe2000c101924 */
[----:B------:R-:W-:Y:S01]  /*6320*/  ISETP.GT.AND P0, PT, R3, 0x8, P3 ;  /* 0x000000080300780c */ /* 0x000fe20001f04270 */
[-C--:B------:R-:W-:Y:S01]  /*6330*/  FMUL R47, R47, R90.reuse ;  /* 0x0000005a2f2f7220 */ /* 0x080fe20000400000 */
[----:B------:R-:W-:Y:S01]  /*6340*/  F2FP.TF32.F32.PACK_B R5, R5 ;  /* 0x00000005ff05723e */ /* 0x000fe200024050ff */
[-C--:B------:R-:W-:Y:S01]  /*6350*/  FMUL R49, R49, R90.reuse ;  /* 0x0000005a31317220 */ /* 0x080fe20000400000 */
[----:B------:R-:W-:Y:S01]  /*6360*/  ISETP.GT.AND P3, PT, R4, 0x30, PT ;  /* 0x000000300400780c */ /* 0x000fe20003f64270 */
[-C--:B------:R-:W-:Y:S01]  /*6370*/  FMUL R51, R51, R90.reuse ;  /* 0x0000005a33337220 */ /* 0x080fe20000400000 */
[----:B------:R-:W-:Y:S01]  /*6380*/  F2FP.TF32.F32.PACK_B R85, R85 ;  /* 0x00000055ff55723e */ /* 0x000fe200024050ff */
[-C--:B------:R-:W-:Y:S01]  /*6390*/  FMUL R53, R53, R90.reuse ;  /* 0x0000005a35357220 */ /* 0x080fe20000400000 */
[----:B------:R-:W-:Y:S01]  /*63a0*/  F2FP.TF32.F32.PACK_B R87, R87 ;  /* 0x00000057ff57723e */ /* 0x000fe200024050ff */
[----:B------:R-:W-:Y:S01]  /*63b0*/  FMUL R55, R55, R90 ;  /* 0x0000005a37377220 */ /* 0x000fe20000400000 */
[----:B------:R-:W-:-:S02]  /*63c0*/  F2FP.TF32.F32.PACK_B R25, R25 ;  /* 0x00000019ff19723e */ /* 0x000fc400024050ff */
[----:B------:R-:W-:Y:S01]  /*63d0*/  F2FP.TF32.F32.PACK_B R27, R27 ;  /* 0x0000001bff1b723e */ /* 0x000fe200024050ff */
[----:B------:R0:W-:Y:S01]  /*63e0*/  @P0 STG.E desc[UR36][R10.64+0x40], R13 ;  /* 0x0000400d0a000986 */ /* 0x0001e2000c101924 */
[----:B------:R-:W-:Y:S02]  /*63f0*/  ISETP.GT.AND P0, PT, R3, 0x8, P2 ;  /* 0x000000080300780c */ /* 0x000fe40001704270 */
[----:B------:R-:W-:Y:S02]  /*6400*/  ISETP.GT.AND P2, PT, R4, 0x18, PT ;  /* 0x000000180400780c */ /* 0x000fe40003f44270 */
[----:B------:R-:W-:Y:S02]  /*6410*/  F2FP.TF32.F32.PACK_B R29, R29 ;  /* 0x0000001dff1d723e */ /* 0x000fe400024050ff */
[----:B------:R-:W-:Y:S02]  /*6420*/  F2FP.TF32.F32.PACK_B R31, R31 ;  /* 0x0000001fff1f723e */ /* 0x000fe400024050ff */
[----:B------:R-:W-:-:S02]  /*6430*/  F2FP.TF32.F32.PACK_B R33, R33 ;  /* 0x00000021ff21723e */ /* 0x000fc400024050ff */
[----:B------:R-:W-:Y:S01]  /*6440*/  F2FP.TF32.F32.PACK_B R35, R35 ;  /* 0x00000023ff23723e */ /* 0x000fe200024050ff */
[----:B0-----:R-:W-:Y:S01]  /*6450*/  FMUL R13, R70, R90 ;  /* 0x0000005a460d7220 */ /* 0x001fe20000400000 */
[----:B------:R-:W-:Y:S01]  /*6460*/  F2FP.TF32.F32.PACK_B R37, R37 ;  /* 0x00000025ff25723e */ /* 0x000fe200024050ff */
[----:B------:R-:W-:Y:S01]  /*6470*/  @P0 STG.E desc[UR36][R10.64+0x44], R67 ;  /* 0x000044430a000986 */ /* 0x000fe2000c101924 */
[----:B------:R-:W-:Y:S02]  /*6480*/  ISETP.GT.AND P0, PT, R3, RZ, P2 ;  /* 0x000000ff0300720c */ /* 0x000fe40001704270 */
[----:B------:R-:W-:Y:S02]  /*6490*/  F2FP.TF32.F32.PACK_B R13, R13 ;  /* 0x0000000dff0d723e */ /* 0x000fe400024050ff */
[----:B------:R-:W-:Y:S02]  /*64a0*/  F2FP.TF32.F32.PACK_B R39, R39 ;  /* 0x00000027ff27723e */ /* 0x000fe400024050ff */
[----:B------:R-:W-:-:S02]  /*64b0*/  F2FP.TF32.F32.PACK_B R41, R41 ;  /* 0x00000029ff29723e */ /* 0x000fc400024050ff */
[----:B------:R-:W-:Y:S02]  /*64c0*/  F2FP.TF32.F32.PACK_B R43, R43 ;  /* 0x0000002bff2b723e */ /* 0x000fe400024050ff */
[----:B------:R-:W-:Y:S02]  /*64d0*/  F2FP.TF32.F32.PACK_B R45, R45 ;  /* 0x0000002dff2d723e */ /* 0x000fe400024050ff */
[----:B------:R-:W-:Y:S01]  /*64e0*/  F2FP.TF32.F32.PACK_B R47, R47 ;  /* 0x0000002fff2f723e */ /* 0x000fe200024050ff */
[----:B------:R0:W-:Y:S01]  /*64f0*/  @P0 STG.E desc[UR36][R8.64+0x60], R5 ;  /* 0x0000600508000986 */ /* 0x0001e2000c101924 */
[----:B------:R-:W-:Y:S02]  /*6500*/  ISETP.GT.AND P0, PT, R3, RZ, P1 ;  /* 0x000000ff0300720c */ /* 0x000fe40000f04270 */
[----:B------:R-:W-:Y:S02]  /*6510*/  F2FP.TF32.F32.PACK_B R49, R49 ;  /* 0x00000031ff31723e */ /* 0x000fe400024050ff */
[----:B------:R-:W-:-:S02]  /*6520*/  F2FP.TF32.F32.PACK_B R51, R51 ;  /* 0x00000033ff33723e */ /* 0x000fc400024050ff */
[----:B------:R-:W-:Y:S02]  /*6530*/  F2FP.TF32.F32.PACK_B R53, R53 ;  /* 0x00000035ff35723e */ /* 0x000fe400024050ff */
[----:B------:R-:W-:Y:S01]  /*6540*/  F2FP.TF32.F32.PACK_B R55, R55 ;  /* 0x00000037ff37723e */ /* 0x000fe200024050ff */
[----:B0-----:R-:W-:-:S04]  /*6550*/  FMUL R5, R72, R90 ;  /* 0x0000005a48057220 */ /* 0x001fc80000400000 */
[----:B------:R-:W-:Y:S01]  /*6560*/  @P0 STG.E desc[UR36][R8.64+0x64], R69 ;  /* 0x0000644508000986 */ /* 0x000fe2000c101924 */
[----:B------:R-:W-:Y:S02]  /*6570*/  ISETP.GT.AND P0, PT, R3, 0x8, P2 ;  /* 0x000000080300780c */ /* 0x000fe40001704270 */
[----:B------:R-:W-:Y:S02]  /*6580*/  ISETP.GT.AND P2, PT, R4, 0x20, PT ;  /* 0x000000200400780c */ /* 0x000fe40003f44270 */
[----:B------:R-:W-:-:S09]  /*6590*/  F2FP.TF32.F32.PACK_B R5, R5 ;  /* 0x00000005ff05723e */ /* 0x000fd200024050ff */
[----:B------:R0:W-:Y:S01]  /*65a0*/  @P0 STG.E desc[UR36][R10.64+0x60], R13 ;  /* 0x0000600d0a000986 */ /* 0x0001e2000c101924 */
[----:B------:R-:W-:Y:S02]  /*65b0*/  ISETP.GT.AND P0, PT, R3, 0x8, P1 ;  /* 0x000000080300780c */ /* 0x000fe40000f04270 */
[----:B------:R-:W-:Y:S01]  /*65c0*/  ISETP.GT.AND P1, PT, R4, 0x21, PT ;  /* 0x000000210400780c */ /* 0x000fe20003f24270 */
[----:B0-----:R-:W-:-:S10]  /*65d0*/  FMUL R13, R74, R90 ;  /* 0x0000005a4a0d7220 */ /* 0x001fd40000400000 */
[----:B------:R-:W-:Y:S01]  /*65e0*/  @P0 STG.E desc[UR36][R10.64+0x64], R71 ;  /* 0x000064470a000986 */ /* 0x000fe2000c101924 */
[----:B------:R-:W-:Y:S02]  /*65f0*/  ISETP.GT.AND P0, PT, R3, RZ, P2 ;  /* 0x000000ff0300720c */ /* 0x000fe40001704270 */
[----:B------:R-:W-:-:S11]  /*6600*/  F2FP.TF32.F32.PACK_B R13, R13 ;  /* 0x0000000dff0d723e */ /* 0x000fd600024050ff */
[----:B------:R0:W-:Y:S01]  /*6610*/  @P0 STG.E desc[UR36][R8.64+0x80], R5 ;  /* 0x0000800508000986 */ /* 0x0001e2000c101924 */
[----:B------:R-:W-:Y:S01]  /*6620*/  ISETP.GT.AND P0, PT, R3, RZ, P1 ;  /* 0x000000ff0300720c */ /* 0x000fe20000f04270 */
[----:B0-----:R-:W-:-:S12]  /*6630*/  FMUL R5, R76, R90 ;  /* 0x0000005a4c057220 */ /* 0x001fd80000400000 */
[----:B------:R-:W-:Y:S01]  /*6640*/  @P0 STG.E desc[UR36][R8.64+0x84], R73 ;  /* 0x0000844908000986 */ /* 0x000fe2000c101924 */
[----:B------:R-:W-:Y:S02]  /*6650*/  ISETP.GT.AND P0, PT, R3, 0x8, P2 ;  /* 0x000000080300780c */ /* 0x000fe40001704270 */
[----:B------:R-:W-:Y:S02]  /*6660*/  F2FP.TF32.F32.PACK_B R5, R5 ;  /* 0x00000005ff05723e */ /* 0x000fe400024050ff */
[----:B------:R-:W-:-:S09]  /*6670*/  ISETP.GT.AND P2, PT, R4, 0x38, PT ;  /* 0x000000380400780c */ /* 0x000fd20003f44270 */
[----:B------:R0:W-:Y:S01]  /*6680*/  @P0 STG.E desc[UR36][R10.64+0x80], R13 ;  /* 0x0000800d0a000986 */ /* 0x0001e2000c101924 */
[----:B------:R-:W-:Y:S01]  /*6690*/  ISETP.GT.AND P0, PT, R3, 0x8, P1 ;  /* 0x000000080300780c */ /* 0x000fe20000f04270 */
[----:B0-----:R-:W-:-:S12]  /*66a0*/  FMUL R13, R78, R90 ;  /* 0x0000005a4e0d7220 */ /* 0x001fd80000400000 */
        /* <DEDUP_REMOVED lines=8> */
[----:B------:R-:W-:-:S11]  /*6730*/  F2FP.TF32.F32.PACK_B R5, R5 ;  /* 0x00000005ff05723e */ /* 0x000fd600024050ff */
[----:B------:R0:W-:Y:S01]  /*6740*/  @P0 STG.E desc[UR36][R10.64+0xa0], R13 ;  /* 0x0000a00d0a000986 */ /* 0x0001e2000c101924 */
[C---:B------:R-:W-:Y:S02]  /*6750*/  ISETP.GT.AND P0, PT, R3.reuse, 0x8, P4 ;  /* 0x000000080300780c */ /* 0x040fe40002704270 */
[----:B------:R-:W-:Y:S01]  /*6760*/  ISETP.GT.AND P4, PT, R3, 0x8, P2 ;  /* 0x000000080300780c */ /* 0x000fe20001784270 */
[----:B0-----:R-:W-:-:S10]  /*6770*/  FMUL R13, R82, R90 ;  /* 0x0000005a520d7220 */ /* 0x001fd40000400000 */
[----:B------:R-:W-:Y:S01]  /*6780*/  @P0 STG.E desc[UR36][R10.64+0xa4], R79 ;  /* 0x0000a44f0a000986 */ /* 0x000fe2000c101924 */
[----:B------:R-:W-:Y:S02]  /*6790*/  ISETP.GT.AND P0, PT, R3, RZ, P3 ;  /* 0x000000ff0300720c */ /* 0x000fe40001f04270 */
[----:B------:R-:W-:-:S11]  /*67a0*/  F2FP.TF32.F32.PACK_B R13, R13 ;  /* 0x0000000dff0d723e */ /* 0x000fd600024050ff */
[----:B------:R0:W-:Y:S01]  /*67b0*/  @P0 STG.E desc[UR36][R8.64+0xc0], R5 ;  /* 0x0000c00508000986 */ /* 0x0001e2000c101924 */
[----:B------:R-:W-:-:S04]  /*67c0*/  ISETP.GT.AND P0, PT, R4, 0x31, PT ;  /* 0x000000310400780c */ /* 0x000fc80003f04270 */
[----:B------:R-:W-:Y:S01]  /*67d0*/  ISETP.GT.AND P1, PT, R3, RZ, P0 ;  /* 0x000000ff0300720c */ /* 0x000fe20000724270 */
[----:B0-----:R-:W-:-:S05]  /*67e0*/  FMUL R5, R84, R90 ;  /* 0x0000005a54057220 */ /* 0x001fca0000400000 */
[----:B------:R-:W-:-:S07]  /*67f0*/  F2FP.TF32.F32.PACK_B R5, R5 ;  /* 0x00000005ff05723e */ /* 0x000fce00024050ff */
[----:B------:R-:W-:Y:S01]  /*6800*/  @P1 STG.E desc[UR36][R8.64+0xc4], R81 ;  /* 0x0000c45108001986 */ /* 0x000fe2000c101924 */
[----:B------:R-:W-:-:S13]  /*6810*/  ISETP.GT.AND P1, PT, R3, 0x8, P3 ;  /* 0x000000080300780c */ /* 0x000fda0001f24270 */
[----:B------:R0:W-:Y:S01]  /*6820*/  @P1 STG.E desc[UR36][R10.64+0xc0], R13 ;  /* 0x0000c00d0a001986 */ /* 0x0001e2000c101924 */
[----:B------:R-:W-:-:S13]  /*6830*/  ISETP.GT.AND P1, PT, R3, 0x8, P0 ;  /* 0x000000080300780c */ /* 0x000fda0000724270 */
[----:B------:R-:W-:Y:S01]  /*6840*/  @P1 STG.E desc[UR36][R10.64+0xc4], R83 ;  /* 0x0000c4530a001986 */ /* 0x000fe2000c101924 */
[----:B------:R-:W-:-:S05]  /*6850*/  IADD3 R14, P1, R103, R10, RZ ;  /* 0x0000000a670e7210 */ /* 0x000fca0007f3e0ff */
[----:B------:R-:W-:Y:S01]  /*6860*/  IMAD.X R15, R23, 0x1, R11, P1 ;  /* 0x00000001170f7824 */ /* 0x000fe200008e060b */
[----:B------:R-:W-:-:S13]  /*6870*/  ISETP.GT.AND P1, PT, R3, RZ, P2 ;  /* 0x000000ff0300720c */ /* 0x000fda0001724270 */
[----:B------:R1:W-:Y:S01]  /*6880*/  @P1 STG.E desc[UR36][R8.64+0xe0], R5 ;  /* 0x0000e00508001986 */ /* 0x0003e2000c101924 */
[----:B------:R-:W-:-:S05]  /*6890*/  IADD3 R20, P1, R103, R10, RZ ;  /* 0x0000000a67147210 */ /* 0x000fca0007f3e0ff */
[----:B------:R-:W-:Y:S01]  /*68a0*/  IMAD.X R21, R23, 0x1, R11, P1 ;  /* 0x0000000117157824 */ /* 0x000fe200008e060b */
[----:B------:R-:W-:-:S05]  /*68b0*/  IADD3 R12, P1, R103, R8, RZ ;  /* 0x00000008670c7210 */ /* 0x000fca0007f3e0ff */
[----:B0-----:R-:W-:Y:S01]  /*68c0*/  IMAD.X R13, R23, 0x1, R9, P1 ;  /* 0x00000001170d7824 */ /* 0x001fe200008e0609 */
[----:B------:R-:W-:Y:S01]  /*68d0*/  ISETP.GT.AND P1, PT, R4, 0x39, PT ;  /* 0x000000390400780c */ /* 0x000fe20003f24270 */
[-C--:B-1----:R-:W-:Y:S01]  /*68e0*/  FMUL R5, R86, R90.reuse ;  /* 0x0000005a56057220 */ /* 0x082fe20000400000 */
[----:B------:R-:W-:Y:S02]  /*68f0*/  FMUL R23, R24, R90 ;  /* 0x0000005a18177220 */ /* 0x000fe40000400000 */
[----:B------:R-:W-:Y:S02]  /*6900*/  ISETP.GT.AND P5, PT, R3, RZ, P1 ;  /* 0x000000ff0300720c */ /* 0x000fe40000fa4270 */
[----:B------:R-:W-:Y:S02]  /*6910*/  F2FP.TF32.F32.PACK_B R5, R5 ;  /* 0x00000005ff05723e */ /* 0x000fe400024050ff */
[----:B------:R-:W-:-:S09]  /*6920*/  F2FP.TF32.F32.PACK_B R23, R23 ;  /* 0x00000017ff17723e */ /* 0x000fd200024050ff */
[----:B------:R-:W-:Y:S01]  /*6930*/  @P5 STG.E desc[UR36][R8.64+0xe4], R85 ;  /* 0x0000e45508005986 */ /* 0x000fe2000c101924 */
[----:B------:R-:W-:-:S03]  /*6940*/  ISETP.GT.AND P5, PT, R4, 0x1, PT ;  /* 0x000000010400780c */ /* 0x000fc60003fa4270 */
[----:B------:R0:W-:Y:S01]  /*6950*/  @P4 STG.E desc[UR36][R10.64+0xe0], R5 ;  /* 0x0000e0050a004986 */ /* 0x0001e2000c101924 */
[C---:B------:R-:W-:Y:S02]  /*6960*/  ISETP.GT.AND P4, PT, R3.reuse, 0x8, P1 ;  /* 0x000000080300780c */ /* 0x040fe40000f84270 */
[----:B------:R-:W-:Y:S01]  /*6970*/  ISETP.GT.AND P5, PT, R3, 0x80, P5 ;  /* 0x000000800300780c */ /* 0x000fe20002fa4270 */
[----:B0-----:R-:W-:-:S10]  /*6980*/  FMUL R5, R26, R90 ;  /* 0x0000005a1a057220 */ /* 0x001fd40000400000 */
[----:B------:R0:W-:Y:S01]  /*6990*/  @P4 STG.E desc[UR36][R10.64+0xe4], R87 ;  /* 0x0000e4570a004986 */ /* 0x0001e2000c101924 */
[C---:B------:R-:W-:Y:S01]  /*69a0*/  ISETP.GT.AND P4, PT, R3.reuse, 0x80, P6 ;  /* 0x000000800300780c */ /* 0x040fe20003784270 */
[----:B------:R-:W-:Y:S01]  /*69b0*/  @P5 IMAD.MOV.U32 R8, RZ, RZ, R12 ;  /* 0x000000ffff085224 */ /* 0x000fe200078e000c */
[----:B------:R-:W-:Y:S01]  /*69c0*/  ISETP.GT.AND P6, PT, R3, 0x88, P6 ;  /* 0x000000880300780c */ /* 0x000fe200037c4270 */
[----:B------:R-:W-:Y:S01]  /*69d0*/  @P5 IMAD.MOV.U32 R9, RZ, RZ, R13 ;  /* 0x000000ffff095224 */ /* 0x000fe200078e000d */
[----:B------:R-:W-:Y:S01]  /*69e0*/  F2FP.TF32.F32.PACK_B R5, R5 ;  /* 0x00000005ff05723e */ /* 0x000fe200024050ff */
[----:B0-----:R-:W-:-:S08]  /*69f0*/  FMUL R11, R28, R90 ;  /* 0x0000005a1c0b7220 */ /* 0x001fd00000400000 */
[----:B------:R-:W-:Y:S01]  /*6a00*/  @P4 STG.E desc[UR36][R12.64], R23 ;  /* 0x000000170c004986 */ /* 0x000fe2000c101924 */
[----:B------:R-:W-:Y:S02]  /*6a10*/  ISETP.NE.AND P4, PT, R56, RZ, PT ;  /* 0x000000ff3800720c */ /* 0x000fe40003f85270 */
[----:B------:R-:W-:Y:S01]  /*6a20*/  F2FP.TF32.F32.PACK_B R11, R11 ;  /* 0x0000000bff0b723e */ /* 0x000fe200024050ff */
[----:B------:R-:W-:Y:S01]  /*6a30*/  @P5 STG.E desc[UR36][R8.64+0x4], R25 ;  /* 0x0000041908005986 */ /* 0x000fe2000c101924 */
[----:B------:R-:W-:-:S03]  /*6a40*/  ISETP.NE.AND P5, PT, R57, RZ, PT ;  /* 0x000000ff3900720c */ /* 0x000fc60003fa5270 */
[----:B------:R0:W-:Y:S01]  /*6a50*/  @P6 STG.E desc[UR36][R14.64], R5 ;  /* 0x000000050e006986 */ /* 0x0001e2000c101924 */
[----:B------:R-:W-:-:S04]  /*6a60*/  ISETP.GT.AND P6, PT, R4, 0x1, PT ;  /* 0x000000010400780c */ /* 0x000fc80003fc4270 */
[----:B------:R-:W-:Y:S01]  /*6a70*/  ISETP.GT.AND P6, PT, R3, 0x88, P6 ;  /* 0x000000880300780c */ /* 0x000fe200037c4270 */
[-C--:B0-----:R-:W-:Y:S01]  /*6a80*/  FMUL R5, R30, R90.reuse ;  /* 0x0000005a1e057220 */ /* 0x081fe20000400000 */
[----:B------:R-:W-:-:S04]  /*6a90*/  FMUL R15, R50, R90 ;  /* 0x0000005a320f7220 */ /* 0x000fc80000400000 */
[----:B------:R-:W-:-:S07]  /*6aa0*/  F2FP.TF32.F32.PACK_B R5, R5 ;  /* 0x00000005ff05723e */ /* 0x000fce00024050ff */
[----:B------:R0:W-:Y:S01]  /*6ab0*/  @P6 STG.E desc[UR36][R20.64+0x4], R27 ;  /* 0x0000041b14006986 */ /* 0x0001e2000c101924 */
[----:B------:R-:W-:Y:S02]  /*6ac0*/  ISETP.GT.AND P6, PT, R4, 0x8, PT ;  /* 0x000000080400780c */ /* 0x000fe40003fc4270 */
[----:B------:R-:W-:Y:S02]  /*6ad0*/  F2FP.TF32.F32.PACK_B R15, R15 ;  /* 0x0000000fff0f723e */ /* 0x000fe400024050ff */
[----:B------:R-:W-:Y:S01]  /*6ae0*/  ISETP.GT.AND P6, PT, R3, 0x80, P6 ;  /* 0x000000800300780c */ /* 0x000fe200037c4270 */
[----:B0-----:R-:W-:-:S05]  /*6af0*/  FMUL R21, R52, R90 ;  /* 0x0000005a34157220 */ /* 0x001fca0000400000 */
[----:B------:R-:W-:-:S07]  /*6b00*/  F2FP.TF32.F32.PACK_B R21, R21 ;  /* 0x00000015ff15723e */ /* 0x000fce00024050ff */
[----:B------:R-:W-:Y:S02]  /*6b10*/  @P6 IMAD.MOV.U32 R8, RZ, RZ, R12 ;  /* 0x000000ffff086224 */ /* 0x000fe400078e000c */
[----:B------:R-:W-:-:S05]  /*6b20*/  @P6 IMAD.MOV.U32 R9, RZ, RZ, R13 ;  /* 0x000000ffff096224 */ /* 0x000fca00078e000d */
[----:B------:R0:W-:Y:S01]  /*6b30*/  @P6 STG.E desc[UR36][R8.64+0x20], R11 ;  /* 0x0000200b08006986 */ /* 0x0001e2000c101924 */
[----:B------:R-:W-:-:S04]  /*6b40*/  ISETP.GT.AND P6, PT, R4, 0x9, PT ;  /* 0x000000090400780c */ /* 0x000fc80003fc4270 */
[----:B------:R-:W-:Y:S01]  /*6b50*/  ISETP.GT.AND P6, PT, R3, 0x80, P6 ;  /* 0x000000800300780c */ /* 0x000fe200037c4270 */
[----:B0-----:R-:W-:-:S05]  /*6b60*/  FMUL R11, R32, R90 ;  /* 0x0000005a200b7220 */ /* 0x001fca0000400000 */
[----:B------:R-:W-:-:S07]  /*6b70*/  F2FP.TF32.F32.PACK_B R11, R11 ;  /* 0x0000000bff0b723e */ /* 0x000fce00024050ff */
[----:B------:R-:W-:Y:S02]  /*6b80*/  @P6 IMAD.MOV.U32 R8, RZ, RZ, R12 ;  /* 0x000000ffff086224 */ /* 0x000fe400078e000c */
[----:B------:R-:W-:-:S05]  /*6b90*/  @P6 IMAD.MOV.U32 R9, RZ, RZ, R13 ;  /* 0x000000ffff096224 */ /* 0x000fca00078e000d */
[----:B------:R-:W-:Y:S01]  /*6ba0*/  @P6 STG.E desc[UR36][R8.64+0x24], R29 ;  /* 0x0000241d08006986 */ /* 0x000fe2000c101924 */
[----:B------:R-:W-:-:S04]  /*6bb0*/  ISETP.GT.AND P6, PT, R4, 0x8, PT ;  /* 0x000000080400780c */ /* 0x000fc80003fc4270 */
[----:B------:R-:W-:-:S13]  /*6bc0*/  ISETP.GT.AND P6, PT, R3, 0x88, P6 ;  /* 0x000000880300780c */ /* 0x000fda00037c4270 */
[----:B------:R0:W-:Y:S01]  /*6bd0*/  @P6 STG.E desc[UR36][R6.64+0x20], R5 ;  /* 0x0000200506006986 */ /* 0x0001e2000c101924 */
[----:B------:R-:W-:-:S04]  /*6be0*/  ISETP.GT.AND P6, PT, R4, 0x9, PT ;  /* 0x000000090400780c */ /* 0x000fc80003fc4270 */
[----:B------:R-:W-:Y:S01]  /*6bf0*/  ISETP.GT.AND P6, PT, R3, 0x88, P6 ;  /* 0x000000880300780c */ /* 0x000fe200037c4270 */
[----:B0-----:R-:W-:-:S05]  /*6c00*/  FMUL R5, R34, R90 ;  /* 0x0000005a22057220 */ /* 0x001fca0000400000 */
[----:B------:R-:W-:-:S07]  /*6c10*/  F2FP.TF32.F32.PACK_B R5, R5 ;  /* 0x00000005ff05723e */ /* 0x000fce00024050ff */
[----:B------:R-:W-:Y:S01]  /*6c20*/  @P6 STG.E desc[UR36][R6.64+0x24], R31 ;  /* 0x0000241f06006986 */ /* 0x000fe2000c101924 */
[----:B------:R-:W-:-:S04]  /*6c30*/  ISETP.GT.AND P6, PT, R4, 0x10, PT ;  /* 0x000000100400780c */ /* 0x000fc80003fc4270 */
[----:B------:R-:W-:-:S13]  /*6c40*/  ISETP.GT.AND P6, PT, R3, 0x80, P6 ;  /* 0x000000800300780c */ /* 0x000fda00037c4270 */
        /* <DEDUP_REMOVED lines=54> */
[----:B------:R0:W-:Y:S01]  /*6fb0*/  @P6 STG.E desc[UR36][R6.64+0x80], R5 ;  /* 0x0000800506006986 */ /* 0x0001e2000c101924 */
[----:B------:R-:W-:-:S04]  /*6fc0*/  ISETP.GT.AND P6, PT, R4, 0x21, PT ;  /* 0x000000210400780c */ /* 0x000fc80003fc4270 */
[----:B------:R-:W-:-:S13]  /*6fd0*/  ISETP.GT.AND P6, PT, R3, 0x88, P6 ;  /* 0x000000880300780c */ /* 0x000fda00037c4270 */
[----:B------:R-:W-:Y:S02]  /*6fe0*/  @P6 IMAD.MOV.U32 R4, RZ, RZ, R6 ;  /* 0x000000ffff046224 */ /* 0x000fe400078e0006 */
[----:B0-----:R-:W-:-:S05]  /*6ff0*/  @P6 IMAD.MOV.U32 R5, RZ, RZ, R7 ;  /* 0x000000ffff056224 */ /* 0x001fca00078e0007 */
[----:B------:R0:W-:Y:S01]  /*7000*/  @P6 STG.E desc[UR36][R4.64+0x84], R43 ;  /* 0x0000842b04006986 */ /* 0x0001e2000c101924 */
[C---:B------:R-:W-:Y:S02]  /*7010*/  ISETP.GT.AND P6, PT, R3.reuse, 0x80, P5 ;  /* 0x000000800300780c */ /* 0x040fe40002fc4270 */
[----:B------:R-:W-:-:S11]  /*7020*/  ISETP.GT.AND P5, PT, R3, 0x88, P5 ;  /* 0x000000880300780c */ /* 0x000fd60002fa4270 */
[----:B0-----:R-:W-:Y:S02]  /*7030*/  @P6 IMAD.MOV.U32 R4, RZ, RZ, R12 ;  /* 0x000000ffff046224 */ /* 0x001fe400078e000c */
[----:B------:R-:W-:-:S05]  /*7040*/  @P6 IMAD.MOV.U32 R5, RZ, RZ, R13 ;  /* 0x000000ffff056224 */ /* 0x000fca00078e000d */
[----:B------:R0:W-:Y:S01]  /*7050*/  @P6 STG.E desc[UR36][R4.64+0xa0], R9 ;  /* 0x0000a00904006986 */ /* 0x0001e2000c101924 */
[C---:B------:R-:W-:Y:S02]  /*7060*/  ISETP.GT.AND P6, PT, R3.reuse, 0x80, P4 ;  /* 0x000000800300780c */ /* 0x040fe400027c4270 */
[----:B------:R-:W-:Y:S01]  /*7070*/  ISETP.GT.AND P4, PT, R3, 0x88, P4 ;  /* 0x000000880300780c */ /* 0x000fe20002784270 */
[----:B0-----:R-:W-:-:S10]  /*7080*/  FMUL R9, R48, R90 ;  /* 0x0000005a30097220 */ /* 0x001fd40000400000 */
[----:B------:R-:W-:Y:S02]  /*7090*/  @P6 IMAD.MOV.U32 R4, RZ, RZ, R12 ;  /* 0x000000ffff046224 */ /* 0x000fe400078e000c */
[----:B------:R-:W-:Y:S01]  /*70a0*/  @P6 IMAD.MOV.U32 R5, RZ, RZ, R13 ;  /* 0x000000ffff056224 */ /* 0x000fe200078e000d */
[----:B------:R-:W-:-:S04]  /*70b0*/  F2FP.TF32.F32.PACK_B R9, R9 ;  /* 0x00000009ff09723e */ /* 0x000fc800024050ff */
[----:B------:R0:W-:Y:S02]  /*70c0*/  @P6 STG.E desc[UR36][R4.64+0xa4], R45 ;  /* 0x0000a42d04006986 */ /* 0x0001e4000c101924 */
[----:B0-----:R-:W-:Y:S02]  /*70d0*/  @P5 IMAD.MOV.U32 R4, RZ, RZ, R6 ;  /* 0x000000ffff045224 */ /* 0x001fe400078e0006 */
[----:B------:R-:W-:-:S05]  /*70e0*/  @P5 IMAD.MOV.U32 R5, RZ, RZ, R7 ;  /* 0x000000ffff055224 */ /* 0x000fca00078e0007 */
[----:B------:R0:W-:Y:S01]  /*70f0*/  @P5 STG.E desc[UR36][R4.64+0xa0], R11 ;  /* 0x0000a00b04005986 */ /* 0x0001e2000c101924 */
[C---:B------:R-:W-:Y:S02]  /*7100*/  ISETP.GT.AND P5, PT, R3.reuse, 0x80, P3 ;  /* 0x000000800300780c */ /* 0x040fe40001fa4270 */
[----:B------:R-:W-:Y:S01]  /*7110*/  ISETP.GT.AND P3, PT, R3, 0x88, P3 ;  /* 0x000000880300780c */ /* 0x000fe20001f64270 */
[----:B0-----:R-:W-:Y:S02]  /*7120*/  @P4 IMAD.MOV.U32 R4, RZ, RZ, R6 ;  /* 0x000000ffff044224 */ /* 0x001fe400078e0006 */
[----:B------:R-:W-:Y:S01]  /*7130*/  FMUL R11, R54, R90 ;  /* 0x0000005a360b7220 */ /* 0x000fe20000400000 */
[----:B------:R-:W-:-:S04]  /*7140*/  @P4 IMAD.MOV.U32 R5, RZ, RZ, R7 ;  /* 0x000000ffff054224 */ /* 0x000fc800078e0007 */
[----:B------:R-:W-:Y:S01]  /*7150*/  F2FP.TF32.F32.PACK_B R11, R11 ;  /* 0x0000000bff0b723e */ /* 0x000fe200024050ff */
[----:B------:R0:W-:Y:S01]  /*7160*/  @P4 STG.E desc[UR36][R4.64+0xa4], R47 ;  /* 0x0000a42f04004986 */ /* 0x0001e2000c101924 */
[C---:B------:R-:W-:Y:S02]  /*7170*/  ISETP.GT.AND P4, PT, R3.reuse, 0x80, P0 ;  /* 0x000000800300780c */ /* 0x040fe40000784270 */
[----:B------:R-:W-:Y:S01]  /*7180*/  ISETP.GT.AND P0, PT, R3, 0x88, P0 ;  /* 0x000000880300780c */ /* 0x000fe20000704270 */
[----:B0-----:R-:W-:Y:S02]  /*7190*/  @P5 IMAD.MOV.U32 R4, RZ, RZ, R12 ;  /* 0x000000ffff045224 */ /* 0x001fe400078e000c */
[----:B------:R-:W-:-:S05]  /*71a0*/  @P5 IMAD.MOV.U32 R5, RZ, RZ, R13 ;  /* 0x000000ffff055224 */ /* 0x000fca00078e000d */
        /* <DEDUP_REMOVED lines=10> */
[----:B------:R0:W-:Y:S02]  /*7250*/  @P3 STG.E desc[UR36][R4.64+0xc0], R15 ;  /* 0x0000c00f04003986 */ /* 0x0001e4000c101924 */
[----:B0-----:R-:W-:Y:S02]  /*7260*/  @P0 IMAD.MOV.U32 R4, RZ, RZ, R6 ;  /* 0x000000ffff040224 */ /* 0x001fe400078e0006 */
[----:B------:R-:W-:-:S05]  /*7270*/  @P0 IMAD.MOV.U32 R5, RZ, RZ, R7 ;  /* 0x000000ffff050224 */ /* 0x000fca00078e0007 */
[----:B------:R0:W-:Y:S02]  /*7280*/  @P0 STG.E desc[UR36][R4.64+0xc4], R51 ;  /* 0x0000c43304000986 */ /* 0x0001e4000c101924 */
[----:B0-----:R-:W-:Y:S02]  /*7290*/  @P5 IMAD.MOV.U32 R4, RZ, RZ, R12 ;  /* 0x000000ffff045224 */ /* 0x001fe400078e000c */
[----:B------:R-:W-:-:S05]  /*72a0*/  @P5 IMAD.MOV.U32 R5, RZ, RZ, R13 ;  /* 0x000000ffff055224 */ /* 0x000fca00078e000d */
[----:B------:R0:W-:Y:S04]  /*72b0*/  @P5 STG.E desc[UR36][R4.64+0xe0], R21 ;  /* 0x0000e01504005986 */ /* 0x0001e8000c101924 */
[----:B------:R1:W-:Y:S01]  /*72c0*/  @P4 STG.E desc[UR36][R12.64+0xe4], R53 ;  /* 0x0000e4350c004986 */ /* 0x0003e2000c101924 */
[----:B0-----:R-:W-:Y:S02]  /*72d0*/  @P2 IMAD.MOV.U32 R4, RZ, RZ, R6 ;  /* 0x000000ffff042224 */ /* 0x001fe400078e0006 */
[----:B------:R-:W-:-:S05]  /*72e0*/  @P2 IMAD.MOV.U32 R5, RZ, RZ, R7 ;  /* 0x000000ffff052224 */ /* 0x000fca00078e0007 */
[----:B------:R1:W-:Y:S04]  /*72f0*/  @P2 STG.E desc[UR36][R4.64+0xe0], R11 ;  /* 0x0000e00b04002986 */ /* 0x0003e8000c101924 */
[----:B------:R1:W-:Y:S02]  /*7300*/  @P1 STG.E desc[UR36][R6.64+0xe4], R55 ;  /* 0x0000e43706001986 */ /* 0x0003e4000c101924 */
.L_x_156:
[----:B------:R-:W-:Y:S05]  /*7310*/  BSYNC B0 ;  /* 0x0000000000007941 */ /* 0x000fea0003800000 */
.L_x_32:
[----:B------:R-:W-:Y:S01]  /*7320*/  IADD3 R16, P0, R16, UR38, RZ ;  /* 0x0000002610107c10 */ /* 0x000fe2000ff1e0ff */
[----:B------:R-:W-:Y:S01]  /*7330*/  ULDC.64 UR4, c[0x0][0x650] ;  /* 0x0001940000047ab9 */ /* 0x000fe20000000a00 */
[----:B------:R-:W-:Y:S01]  /*7340*/  PRMT R3, RZ, 0x7610, R3 ;  /* 0x00007610ff037816 */ /* 0x000fe20000000003 */
[----:B-----5:R-:W-:Y:S01]  /*7350*/  IMAD.MOV.U32 R103, RZ, RZ, -0x1 ;  /* 0xffffffffff677424 */ /* 0x020fe200078e00ff */
[----:B------:R-:W-:Y:S01]  /*7360*/  IADD3.X R17, R17, UR41, RZ, P0, !PT ;  /* 0x0000002911117c10 */ /* 0x000fe200087fe4ff */
[----:B------:R-:W-:Y:S01]  /*7370*/  IMAD.MOV.U32 R23, RZ, RZ, -0x1 ;  /* 0xffffffffff177424 */ /* 0x000fe200078e00ff */
[----:B------:R-:W-:-:S04]  /*7380*/  ISETP.GE.U32.AND P0, PT, R16, UR4, PT ;  /* 0x0000000410007c0c */ /* 0x000fc8000bf06070 */
[----:B------:R-:W-:-:S13]  /*7390*/  ISETP.GE.U32.AND.EX P0, PT, R17, UR5, PT, P0 ;  /* 0x0000000511007c0c */ /* 0x000fda000bf06100 */
[----:B------:R-:W-:Y:S05]  /*73a0*/  @P0 BRA `(.L_x_157) ;  /* 0x00000004004c0947 */ /* 0x000fea0003800000 */
[----:B-1----:R-:W1:Y:S01]  /*73b0*/  LDC.64 R10, c[0x0][0x628] ;  /* 0x00018a00ff0a7b82 */ /* 0x002e620000000a00 */
[----:B0-23--:R-:W0:Y:S01]  /*73c0*/  S2R R12, SR_CTAID.X ;  /* 0x00000000000c7919 */ /* 0x00de220000002500 */
[----:B------:R-:W-:Y:S02]  /*73d0*/  IMAD.MOV.U32 R8, RZ, RZ, R16 ;  /* 0x000000ffff087224 */ /* 0x000fe400078e0010 */
[----:B------:R-:W-:Y:S01]  /*73e0*/  IMAD.MOV.U32 R9, RZ, RZ, R17 ;  /* 0x000000ffff097224 */ /* 0x000fe200078e0011 */
[----:B------:R-:W2:Y:S03]  /*73f0*/  S2R R20, SR_CTAID.Y ;  /* 0x0000000000147919 */ /* 0x000ea60000002600 */
[----:B------:R-:W3:Y:S08]  /*7400*/  LDC R0, c[0x0][0x630] ;  /* 0x00018c00ff007b82 */ /* 0x000ef00000000800 */
[----:B------:R-:W0:Y:S01]  /*7410*/  LDC.64 R14, c[0x0][0x620] ;  /* 0x00018800ff0e7b82 */ /* 0x000e220000000a00 */
[----:B-1----:R-:W-:-:S04]  /*7420*/  ISETP.NE.U32.AND P0, PT, R10, RZ, PT ;  /* 0x000000ff0a00720c */ /* 0x002fc80003f05070 */
[----:B------:R-:W-:-:S13]  /*7430*/  ISETP.NE.AND.EX P0, PT, R11, RZ, PT, P0 ;  /* 0x000000ff0b00720c */ /* 0x000fda0003f05300 */
[----:B0-23--:R-:W-:Y:S05]  /*7440*/  @!P0 BRA `(.L_x_158) ;  /* 0x0000000000288947 */ /* 0x00dfea0003800000 */
        /* <DEDUP_REMOVED lines=10> */
.L_x_158:
[-CC-:B------:R-:W-:Y:S01]  /*74f0*/  SHF.R.U64 R23, R8, R0.reuse, R9.reuse ;  /* 0x0000000008177219 */ /* 0x180fe20000001209 */
[----:B------:R-:W0:Y:S01]  /*7500*/  LDC.64 R26, c[0x0][0x640] ;  /* 0x00019000ff1a7b82 */ /* 0x000e220000000a00 */
[----:B------:R-:W-:Y:S01]  /*7510*/  SHF.R.U32.HI R0, RZ, R0, R9 ;  /* 0x00000000ff007219 */ /* 0x000fe20000011609 */
[----:B------:R-:W-:Y:S01]  /*7520*/  ULDC UR4, c[0x0][0x150] ;  /* 0x0000540000047ab9 */ /* 0x000fe20000000800 */
[----:B------:R-:W-:Y:S02]  /*7530*/  IADD3 R3, P0, RZ, -R23, RZ ;  /* 0x80000017ff037210 */ /* 0x000fe40007f1e0ff */
[----:B------:R-:W-:-:S03]  /*7540*/  I2FP.F32.U32 R7, R12 ;  /* 0x0000000c00077245 */ /* 0x000fc60000201000 */
[----:B------:R-:W1:Y:S01]  /*7550*/  LDC R6, c[0x0][0x618] ;  /* 0x00018600ff067b82 */ /* 0x000e620000000800 */
[----:B------:R-:W-:Y:S02]  /*7560*/  IMAD.X R5, RZ, RZ, ~R0, P0 ;  /* 0x000000ffff057224 */ /* 0x000fe400000e0e00 */
[----:B------:R-:W-:Y:S01]  /*7570*/  FMUL R7, R7, UR4 ;  /* 0x0000000407077c20 */ /* 0x000fe20008400000 */
[----:B------:R-:W-:Y:S01]  /*7580*/  ULDC UR4, c[0x0][0x154] ;  /* 0x0000550000047ab9 */ /* 0x000fe20000000800 */
[-C--:B------:R-:W-:Y:S02]  /*7590*/  IMAD R0, R5, R14.reuse, RZ ;  /* 0x0000000e05007224 */ /* 0x080fe400078e02ff */
[C---:B------:R-:W-:Y:S01]  /*75a0*/  IMAD.WIDE.U32 R4, R3.reuse, R14, R16 ;  /* 0x0000000e03047225 */ /* 0x040fe200078e0010 */
[----:B------:R-:W2:Y:S01]  /*75b0*/  LDC R11, c[0x0][0x608] ;  /* 0x00018200ff0b7b82 */ /* 0x000ea20000000800 */
[----:B------:R-:W3:Y:S02]  /*75c0*/  F2I.U32.TRUNC.NTZ R7, R7 ;  /* 0x0000000700077305 */ /* 0x000ee4000020f000 */
[----:B------:R-:W-:-:S04]  /*75d0*/  IMAD R3, R3, R15, R0 ;  /* 0x0000000f03037224 */ /* 0x000fc800078e0200 */
[----:B------:R-:W-:Y:S01]  /*75e0*/  IMAD.IADD R3, R5, 0x1, R3 ;  /* 0x0000000105037824 */ /* 0x000fe200078e0203 */
[----:B------:R-:W5:Y:S01]  /*75f0*/  LDC R8, c[0x0][0x658] ;  /* 0x00019600ff087b82 */ /* 0x000f620000000800 */
[----:B------:R-:W-:Y:S02]  /*7600*/  I2FP.F32.U32 R5, R20 ;  /* 0x0000001400057245 */ /* 0x000fe40000201000 */
[----:B0-----:R-:W-:-:S04]  /*7610*/  ISETP.NE.U32.AND P0, PT, R26, RZ, PT ;  /* 0x000000ff1a00720c */ /* 0x001fc80003f05070 */
[----:B------:R-:W-:Y:S01]  /*7620*/  ISETP.NE.AND.EX P0, PT, R27, RZ, PT, P0 ;  /* 0x000000ff1b00720c */ /* 0x000fe20003f05300 */
[----:B------:R-:W0:Y:S01]  /*7630*/  LDC R9, c[0x0][0x144] ;  /* 0x00005100ff097b82 */ /* 0x000e220000000800 */
[-C--:B-1----:R-:W-:Y:S01]  /*7640*/  SHF.R.U64 R13, R4, R6.reuse, R3 ;  /* 0x00000006040d7219 */ /* 0x082fe20000001203 */
[----:B---3--:R-:W-:Y:S01]  /*7650*/  IMAD.MOV R7, RZ, RZ, -R7 ;  /* 0x000000ffff077224 */ /* 0x008fe200078e0a07 */
[----:B------:R-:W-:Y:S01]  /*7660*/  SHF.R.U32.HI R0, RZ, R6, R3 ;  /* 0x00000006ff007219 */ /* 0x000fe20000011603 */
[----:B------:R-:W-:-:S04]  /*7670*/  FMUL R6, R5, UR4 ;  /* 0x0000000405067c20 */ /* 0x000fc80008400000 */
[----:B------:R-:W1:Y:S01]  /*7680*/  LDC R21, c[0x0][0x148] ;  /* 0x00005200ff157b82 */ /* 0x000e620000000800 */
[----:B------:R3:W0:Y:S01]  /*7690*/  F2I.U32.TRUNC.NTZ R14, R6 ;  /* 0x00000006000e7305 */ /* 0x000622000020f000 */
[-CC-:B--2---:R-:W-:Y:S02]  /*76a0*/  SHF.R.U64 R10, R13, R11.reuse, R0.reuse ;  /* 0x0000000b0d0a7219 */ /* 0x184fe40000001200 */
[----:B------:R-:W-:-:S04]  /*76b0*/  SHF.R.U32.HI R3, RZ, R11, R0 ;  /* 0x0000000bff037219 */ /* 0x000fc80000011600 */
[----:B------:R-:W2:Y:S01]  /*76c0*/  LDC R24, c[0x0][0x648] ;  /* 0x00019200ff187b82 */ /* 0x000ea20000000800 */
[-CC-:B-----5:R-:W-:Y:S02]  /*76d0*/  SHF.R.U64 R15, R10, R8.reuse, R3.reuse ;  /* 0x000000080a0f7219 */ /* 0x1a0fe40000001203 */
[----:B------:R-:W-:-:S03]  /*76e0*/  SHF.R.U32.HI R5, RZ, R8, R3 ;  /* 0x00000008ff057219 */ /* 0x000fc60000011603 */
[----:B------:R-:W-:Y:S02]  /*76f0*/  IMAD.MOV.U32 R4, RZ, RZ, R15 ;  /* 0x000000ffff047224 */ /* 0x000fe400078e000f */
[----:B------:R-:W1:Y:S01]  /*7700*/  LDC R28, c[0x0][0x638] ;  /* 0x00018e00ff1c7b82 */ /* 0x000e620000000800 */
[----:B0-----:R-:W-:-:S07]  /*7710*/  IMAD R25, R9, R7, R12 ;  /* 0x0000000709197224 */ /* 0x001fce00078e020c */
[----:B------:R-:W0:Y:S08]  /*7720*/  LDC R29, c[0x0][0x610] ;  /* 0x00018400ff1d7b82 */ /* 0x000e300000000800 */
[----:B------:R-:W0:Y:S01]  /*7730*/  LDC R30, c[0x0][0x600] ;  /* 0x00018000ff1e7b82 */ /* 0x000e220000000800 */
[----:B---3--:R-:W-:Y:S05]  /*7740*/  @!P0 BRA `(.L_x_159) ;  /* 0x0000000000288947 */ /* 0x008fea0003800000 */
[----:B------:R-:W3:Y:S02]  /*7750*/  LDC R0, c[0x0][0x64c] ;  /* 0x00019300ff007b82 */ /* 0x000ee40000000800 */
[----:B---3--:R-:W-:-:S05]  /*7760*/  IADD3 R3, P0, R15, R0, RZ ;  /* 0x000000000f037210 */ /* 0x008fca0007f1e0ff */
        /* <DEDUP_REMOVED lines=8> */
.L_x_159:
[----:B------:R-:W-:Y:S01]  /*77f0*/  ISETP.NE.AND P0, PT, R2, 0x1, PT ;  /* 0x000000010200780c */ /* 0x000fe20003f05270 */
[----:B------:R-:W-:Y:S01]  /*7800*/  IMAD.MOV R14, RZ, RZ, -R14 ;  /* 0x000000ffff0e7224 */ /* 0x000fe200078e0a0e */
[----:B--2---:R-:W-:Y:S02]  /*7810*/  SHF.R.U64 R0, R4, R24, R5 ;  /* 0x0000001804007219 */ /* 0x004fe40000001205 */
[----:B------:R-:W-:Y:S02]  /*7820*/  LOP3.LUT R3, R10, R101, RZ, 0xc0, !PT ;  /* 0x000000650a037212 */ /* 0x000fe400078ec0ff */
[----:B------:R-:W-:Y:S01]  /*7830*/  LOP3.LUT R6, R13, R100, RZ, 0xc0, !PT ;  /* 0x000000640d067212 */ /* 0x000fe200078ec0ff */
[----:B------:R-:W-:Y:S02]  /*7840*/  IMAD.MOV R4, RZ, RZ, -R0 ;  /* 0x000000ffff047224 */ /* 0x000fe400078e0a00 */
[----:B------:R-:W-:Y:S02]  /*7850*/  IMAD R0, R96, R0, R3 ;  /* 0x0000000060007224 */ /* 0x000fe400078e0203 */
[----:B-1----:R-:W-:-:S02]  /*7860*/  IMAD R3, R4, R28, R15 ;  /* 0x0000001c04037224 */ /* 0x002fc400078e020f */
[----:B------:R-:W-:Y:S02]  /*7870*/  @P0 IMAD R25, R21, R14, R20 ;  /* 0x0000000e15190224 */ /* 0x000fe400078e0214 */
[----:B0-----:R-:W-:Y:S02]  /*7880*/  IMAD R5, R3, R30, R6 ;  /* 0x0000001e03057224 */ /* 0x001fe400078e0206 */
[----:B------:R-:W-:Y:S02]  /*7890*/  IMAD R0, R0, R29, R25 ;  /* 0x0000001d00007224 */ /* 0x000fe400078e0219 */
[----:B------:R-:W-:-:S03]  /*78a0*/  IMAD.MOV.U32 R4, RZ, RZ, 0x1 ;  /* 0x00000001ff047424 */ /* 0x000fc600078e00ff */
[----:B------:R-:W-:Y:S02]  /*78b0*/  SEL R103, R5, R0, !P0 ;  /* 0x0000000005677207 */ /* 0x000fe40004000000 */
[----:B------:R-:W-:Y:S02]  /*78c0*/  PRMT R3, R4, 0x7610, R3 ;  /* 0x0000761004037816 */ /* 0x000fe40000000003 */
[----:B------:R-:W-:-:S07]  /*78d0*/  SEL R0, R0, R5, !P0 ;  /* 0x0000000500007207 */ /* 0x000fce0004000000 */
.L_x_157:
[----:B------:R-:W-:Y:S01]  /*78e0*/  UIADD3 UR42, UR43, UR42, URZ ;  /* 0x0000002a2b2a7290 */ /* 0x000fe2000fffe03f */
[----:B------:R-:W-:Y:S01]  /*78f0*/  LOP3.LUT P0, RZ, R3, 0xff, RZ, 0xc0, !PT ;  /* 0x000000ff03ff7812 */ /* 0x000fe2000780c0ff */
[----:B------:R-:W-:Y:S02]  /*7900*/  IMAD.MOV.U32 R113, RZ, RZ, R0 ;  /* 0x000000ffff717224 */ /* 0x000fe400078e0000 */
[----:B------:R-:W-:Y:S02]  /*7910*/  USHF.R.U32.HI UR4, URZ, 0x1, UR42 ;  /* 0x000000013f047899 */ /* 0x000fe4000801162a */
[----:B------:R-:W-:Y:S02]  /*7920*/  UISETP.GT.U32.AND UP1, UPT, UR42, 0x1, UPT ;  /* 0x000000012a00788c */ /* 0x000fe4000bf24070 */
[----:B------:R-:W-:Y:S02]  /*7930*/  ULOP3.LUT UR4, UR4, 0x1, URZ, 0xc0, !UPT ;  /* 0x0000000104047892 */ /* 0x000fe4000f8ec03f */
[----:B------:R-:W-:-:S02]  /*7940*/  UISETP.LT.U32.AND UP1, UPT, UR43, 0x2, UP1 ;  /* 0x000000022b00788c */ /* 0x000fc40008f21070 */
[----:B------:R-:W-:Y:S02]  /*7950*/  UISETP.NE.U32.AND UP0, UPT, UR4, 0x1, UPT ;  /* 0x000000010400788c */ /* 0x000fe4000bf05070 */
[----:B------:R-:W-:Y:S02]  /*7960*/  USEL UR5, URZ, 0x1, !UP1 ;  /* 0x000000013f057887 */ /* 0x000fe4000c800000 */
[----:B------:R-:W-:Y:S02]  /*7970*/  UISETP.GT.U32.AND UP0, UPT, UR43, 0x1, !UP0 ;  /* 0x000000012b00788c */ /* 0x000fe4000c704070 */
[----:B------:R-:W-:Y:S02]  /*7980*/  ULOP3.LUT UR42, UR42, 0x1, URZ, 0xc0, !UPT ;  /* 0x000000012a2a7892 */ /* 0x000fe4000f8ec03f */
[----:B------:R-:W-:-:S04]  /*7990*/  USEL UR4, URZ, 0x1, !UP0 ;  /* 0x000000013f047887 */ /* 0x000fc8000c000000 */
[----:B------:R-:W-:Y:S01]  /*79a0*/  ULOP3.LUT UR40, UR4, UR40, UR5, 0x96, !UPT ;  /* 0x0000002804287292 */ /* 0x000fe2000f8e9605 */
[----:B------:R-:W-:Y:S11]  /*79b0*/  @P0 BRA `(.L_x_160) ;  /* 0xffffff9800b00947 */ /* 0x000ff6000383ffff */
[----:B------:R-:W-:Y:S05]  /*79c0*/  EXIT ;  /* 0x000000000000794d */ /* 0x000fea0003800000 */
.L_x_7:
        /* <DEDUP_REMOVED lines=26> */
.L_x_162:
[----:B------:R-:W0:Y:S01]  /*7b70*/  LDC.64 R28, c[0x0][0x640] ;  /* 0x00019000ff1c7b82 */ /* 0x000e220000000a00 */
[-CC-:B------:R-:W-:Y:S01]  /*7b80*/  SHF.R.U64 R21, R14, R6.reuse, R15.reuse ;  /* 0x000000060e157219 */ /* 0x180fe2000000120f */
[----:B------:R-:W-:Y:S01]  /*7b90*/  IMAD.MOV.U32 R30, RZ, RZ, 0x1 ;  /* 0x00000001ff1e7424 */ /* 0x000fe200078e00ff */
[----:B------:R-:W-:Y:S02]  /*7ba0*/  SHF.R.U32.HI R6, RZ, R6, R15 ;  /* 0x00000006ff067219 */ /* 0x000fe4000001160f */
[----:B------:R-:W-:-:S03]  /*7bb0*/  IADD3 R13, P0, RZ, -R21, RZ ;  /* 0x80000015ff0d7210 */ /* 0x000fc60007f1e0ff */
[----:B------:R-:W1:Y:S02]  /*7bc0*/  LDC R12, c[0x0][0x618] ;  /* 0x00018600ff0c7b82 */ /* 0x000e640000000800 */
[----:B------:R-:W-:-:S04]  /*7bd0*/  IMAD.X R9, RZ, RZ, ~R6, P0 ;  /* 0x000000ffff097224 */ /* 0x000fc800000e0e06 */
[-C--:B------:R-:W-:Y:S02]  /*7be0*/  IMAD R6, R9, R24.reuse, RZ ;  /* 0x0000001809067224 */ /* 0x080fe400078e02ff */
[----:B------:R-:W2:Y:S01]  /*7bf0*/  LDC R14, c[0x0][0x608] ;  /* 0x00018200ff0e7b82 */ /* 0x000ea20000000800 */
[----:B------:R-:W-:-:S04]  /*7c00*/  IMAD.WIDE.U32 R8, R13, R24, R16 ;  /* 0x000000180d087225 */ /* 0x000fc800078e0010 */
[----:B------:R-:W-:-:S03]  /*7c10*/  IMAD R13, R13, R25, R6 ;  /* 0x000000190d0d7224 */ /* 0x000fc600078e0206 */
[----:B------:R-:W3:Y:S01]  /*7c20*/  LDC R27, c[0x0][0x658] ;  /* 0x00019600ff1b7b82 */ /* 0x000ee20000000800 */
[----:B------:R-:W-:Y:S01]  /*7c30*/  IMAD.IADD R9, R9, 0x1, R13 ;  /* 0x0000000109097824 */ /* 0x000fe200078e020d */
[----:B0-----:R-:W-:-:S04]  /*7c40*/  ISETP.NE.U32.AND P0, PT, R28, RZ, PT ;  /* 0x000000ff1c00720c */ /* 0x001fc80003f05070 */
[----:B------:R-:W-:Y:S02]  /*7c50*/  ISETP.NE.AND.EX P0, PT, R29, RZ, PT, P0 ;  /* 0x000000ff1d00720c */ /* 0x000fe40003f05300 */
[----:B------:R-:W0:Y:S01]  /*7c60*/  LDC R22, c[0x0][0x600] ;  /* 0x00018000ff167b82 */ /* 0x000e220000000800 */
[-CC-:B-1----:R-:W-:Y:S01]  /*7c70*/  SHF.R.U64 R10, R8, R12.reuse, R9.reuse ;  /* 0x0000000c080a7219 */ /* 0x182fe20000001209 */
[----:B------:R-:W-:Y:S01]  /*7c80*/  IMAD.MOV.U32 R8, RZ, RZ, -0x1 ;  /* 0xffffffffff087424 */ /* 0x000fe200078e00ff */
[----:B------:R-:W-:-:S05]  /*7c90*/  SHF.R.U32.HI R9, RZ, R12, R9 ;  /* 0x0000000cff097219 */ /* 0x000fca0000011609 */
[----:B------:R-:W1:Y:S01]  /*7ca0*/  LDC R24, c[0x0][0x648] ;  /* 0x00019200ff187b82 */ /* 0x000e620000000800 */
[-CC-:B--2---:R-:W-:Y:S02]  /*7cb0*/  SHF.R.U64 R23, R10, R14.reuse, R9.reuse ;  /* 0x0000000e0a177219 */ /* 0x184fe40000001209 */
[----:B------:R-:W-:-:S05]  /*7cc0*/  SHF.R.U32.HI R6, RZ, R14, R9 ;  /* 0x0000000eff067219 */ /* 0x000fca0000011609 */
[----:B------:R-:W2:Y:S01]  /*7cd0*/  LDC R26, c[0x0][0x638] ;  /* 0x00018e00ff1a7b82 */ /* 0x000ea20000000800 */
[-C--:B---3--:R-:W-:Y:S02]  /*7ce0*/  SHF.L.U32 R8, R8, R27.reuse, RZ ;  /* 0x0000001b08087219 */ /* 0x088fe400000006ff */
[-CC-:B------:R-:W-:Y:S02]  /*7cf0*/  SHF.R.U64 R25, R23, R27.reuse, R6.reuse ;  /* 0x0000001b17197219 */ /* 0x180fe40000001206 */
[----:B------:R-:W-:Y:S02]  /*7d00*/  LOP3.LUT R32, RZ, R8, RZ, 0x33, !PT ;  /* 0x00000008ff207212 */ /* 0x000fe400078e33ff */
[----:B------:R-:W-:Y:S01]  /*7d10*/  SHF.R.U32.HI R9, RZ, R27, R6 ;  /* 0x0000001bff097219 */ /* 0x000fe20000011606 */
[----:B------:R-:W3:Y:S01]  /*7d20*/  LDC R31, c[0x0][0x610] ;  /* 0x00018400ff1f7b82 */ /* 0x000ee20000000800 */
[----:B------:R-:W-:Y:S01]  /*7d30*/  IMAD.MOV.U32 R8, RZ, RZ, R25 ;  /* 0x000000ffff087224 */ /* 0x000fe200078e0019 */
[----:B------:R-:W-:Y:S06]  /*7d40*/  @!P0 BRA `(.L_x_163) ;  /* 0x0000000000288947 */ /* 0x000fec0003800000 */
        /* <DEDUP_REMOVED lines=10> */
.L_x_163:
[----:B------:R-:W-:Y:S02]  /*7df0*/  ISETP.NE.AND P0, PT, R2, 0x1, PT ;  /* 0x000000010200780c */ /* 0x000fe40003f05270 */
[----:B-1----:R-:W-:Y:S01]  /*7e00*/  SHF.R.U64 R6, R8, R24, R9 ;  /* 0x0000001808067219 */ /* 0x002fe20000001209 */
[----:B0-----:R-:W-:Y:S01]  /*7e10*/  VIADD R9, R22, 0xffffffff ;  /* 0xffffffff16097836 */ /* 0x001fe20000000000 */
[----:B------:R-:W-:Y:S02]  /*7e20*/  SHF.L.U32 R30, R30, R27, RZ ;  /* 0x0000001b1e1e7219 */ /* 0x000fe400000006ff */
[----:B------:R-:W-:Y:S01]  /*7e30*/  LOP3.LUT R5, R23, R32, RZ, 0xc0, !PT ;  /* 0x0000002017057212 */ /* 0x000fe200078ec0ff */
[----:B------:R-:W-:-:S04]  /*7e40*/  IMAD.MOV R8, RZ, RZ, -R6 ;  /* 0x000000ffff087224 */ /* 0x000fc800078e0a06 */
[----:B------:R-:W-:Y:S01]  /*7e50*/  IMAD R6, R30, R6, R5 ;  /* 0x000000061e067224 */ /* 0x000fe200078e0205 */
[----:B------:R-:W-:Y:S01]  /*7e60*/  LOP3.LUT R5, R10, R9, RZ, 0xc0, !PT ;  /* 0x000000090a057212 */ /* 0x000fe200078ec0ff */
[----:B------:R-:W-:Y:S02]  /*7e70*/  @P0 IMAD R3, R7, R20, R4 ;  /* 0x0000001407030224 */ /* 0x000fe400078e0204 */
[----:B--2---:R-:W-:Y:S02]  /*7e80*/  IMAD R4, R8, R26, R25 ;  /* 0x0000001a08047224 */ /* 0x004fe400078e0219 */
[----:B---3--:R-:W-:Y:S02]  /*7e90*/  IMAD R3, R6, R31, R3 ;  /* 0x0000001f06037224 */ /* 0x008fe400078e0203 */
[----:B------:R-:W-:Y:S02]  /*7ea0*/  IMAD R4, R4, R22, R5 ;  /* 0x0000001604047224 */ /* 0x000fe400078e0205 */
[----:B------:R-:W-:-:S02]  /*7eb0*/  IMAD.MOV.U32 R8, RZ, RZ, 0x1 ;  /* 0x00000001ff087424 */ /* 0x000fc400078e00ff */
[----:B------:R-:W-:Y:S01]  /*7ec0*/  IMAD.MOV.U32 R6, RZ, RZ, R21 ;  /* 0x000000ffff067224 */ /* 0x000fe200078e0015 */
[----:B------:R-:W-:Y:S02]  /*7ed0*/  SEL R13, R4, R3, !P0 ;  /* 0x00000003040d7207 */ /* 0x000fe40004000000 */
[----:B------:R-:W-:-:S07]  /*7ee0*/  SEL R19, R3, R4, !P0 ;  /* 0x0000000403137207 */ /* 0x000fce0004000000 */
.L_x_161:
[----:B------:R-:W-:-:S08]  /*7ef0*/  NOP ;  /* 0x0000000000007918 */ /* 0x000fd00000000000 */
[----:B------:R-:W0:-:S00]  /*7f00*/  USETMAXREG.DEALLOC.CTAPOOL 0x28 ;  /* 0x00000028000079c8 */ /* 0x000e0000080e0500 */
[----:B0-----:R-:W-:-:S13]  /*7f10*/  ISETP.NE.AND P0, PT, R0, RZ, PT ;  /* 0x000000ff0000720c */ /* 0x001fda0003f05270 */
[----:B------:R-:W-:Y:S05]  /*7f20*/  @P0 EXIT ;  /* 0x000000000000094d */ /* 0x000fea0003800000 */
[----:B------:R-:W-:Y:S01]  /*7f30*/  LOP3.LUT P0, RZ, R8, 0xff, RZ, 0xc0, !PT ;  /* 0x000000ff08ff7812 */ /* 0x000fe2000780c0ff */
[----:B------:R-:W-:Y:S02]  /*7f40*/  IMAD.MOV.U32 R10, RZ, RZ, 0x1 ;  /* 0x00000001ff0a7424 */ /* 0x000fe400078e00ff */
[----:B------:R-:W-:-:S10]  /*7f50*/  IMAD.MOV.U32 R9, RZ, RZ, RZ ;  /* 0x000000ffff097224 */ /* 0x000fd400078e00ff */
[----:B------:R-:W-:Y:S05]  /*7f60*/  @!P0 BRA `(.L_x_164) ;  /* 0x0000000c009c8947 */ /* 0x000fea0003800000 */
[----:B------:R-:W0:Y:S01]  /*7f70*/  LDC R0, c[0x0][0x28c] ;  /* 0x0000a300ff007b82 */ /* 0x000e220000000800 */
[----:B------:R-:W-:Y:S01]  /*7f80*/  UMOV UR7, 0x1 ;  /* 0x0000000100077882 */ /* 0x000fe20000000000 */
[----:B------:R-:W-:Y:S01]  /*7f90*/  ULDC UR14, c[0x0][0x658] ;  /* 0x00019600000e7ab9 */ /* 0x000fe20000000800 */
[----:B------:R-:W-:Y:S01]  /*7fa0*/  UMOV UR6, 0xffffffff ;  /* 0xffffffff00067882 */ /* 0x000fe20000000000 */
[----:B------:R-:W-:Y:S01]  /*7fb0*/  BSSY B0, `(.L_x_164) ;  /* 0x00000e2000007945 */ /* 0x000fe20003800000 */
[----:B------:R-:W-:Y:S01]  /*7fc0*/  USHF.L.U32 UR6, UR6, UR14, URZ ;  /* 0x0000000e06067299 */ /* 0x000fe2000800063f */
[----:B------:R-:W-:Y:S01]  /*7fd0*/  LOP3.LUT R12, R18, 0x2, RZ, 0xfc, !PT ;  /* 0x00000002120c7812 */ /* 0x000fe200078efcff */
[----:B------:R-:W-:Y:S01]  /*7fe0*/  IMAD.MOV.U32 R10, RZ, RZ, 0x1 ;  /* 0x00000001ff0a7424 */ /* 0x000fe200078e00ff */
[----:B------:R-:W1:Y:S01]  /*7ff0*/  S2UR UR5, SR_CgaCtaId ;  /* 0x00000000000579c3 */ /* 0x000e620000008800 */
[----:B------:R-:W-:Y:S01]  /*8000*/  IMAD.MOV.U32 R9, RZ, RZ, RZ ;  /* 0x000000ffff097224 */ /* 0x000fe200078e00ff */
[----:B------:R-:W-:Y:S01]  /*8010*/  ULDC UR13, c[0x0][0x600] ;  /* 0x00018000000d7ab9 */ /* 0x000fe20000000800 */
[----:B------:R-:W-:Y:S01]  /*8020*/  UMOV UR29, 0x55 ;  /* 0x00000055001d7882 */ /* 0x000fe20000000000 */
[----:B------:R-:W-:-:S02]  /*8030*/  UIADD3 UR13, UR13, -0x1, URZ ;  /* 0xffffffff0d0d7890 */ /* 0x000fc4000fffe03f */
[----:B------:R-:W-:Y:S02]  /*8040*/  USHF.L.U32 UR14, UR7, UR14, URZ ;  /* 0x0000000e070e7299 */ /* 0x000fe4000800063f */
[----:B------:R-:W-:Y:S01]  /*8050*/  ULOP3.LUT UR22, URZ, UR6, URZ, 0x33, !UPT ;  /* 0x000000063f167292 */ /* 0x000fe2000f8e333f */
[----:B------:R-:W-:Y:S01]  /*8060*/  ULDC.64 UR42, c[0x0][0x198] ;  /* 0x00006600002a7ab9 */ /* 0x000fe20000000a00 */
[----:B0-----:R-:W-:-:S05]  /*8070*/  VIADD R0, R0, 0x3f ;  /* 0x0000003f00007836 */ /* 0x001fca0000000000 */
[----:B------:R-:W-:Y:S01]  /*8080*/  SHF.R.S32.HI R3, RZ, 0x1f, R0 ;  /* 0x0000001fff037819 */ /* 0x000fe20000011400 */
[----:B-1----:R-:W-:-:S03]  /*8090*/  ULOP3.LUT UR4, UR5, 0x1, URZ, 0xc0, !UPT ;  /* 0x0000000105047892 */ /* 0x002fc6000f8ec03f */
[----:B------:R-:W-:Y:S01]  /*80a0*/  LEA.HI R3, R3, R0, RZ, 0x6 ;  /* 0x0000000003037211 */ /* 0x000fe200078f30ff */
[----:B------:R-:W-:Y:S01]  /*80b0*/  USHF.R.U32.HI UR31, URZ, 0x1, UR5 ;  /* 0x000000013f1f7899 */ /* 0x000fe20008011605 */
[----:B------:R-:W-:Y:S01]  /*80c0*/  IMAD.MOV.U32 R0, RZ, RZ, 0x1 ;  /* 0x00000001ff007424 */ /* 0x000fe200078e00ff */
[----:B------:R-:W-:Y:S01]  /*80d0*/  USHF.L.U32 UR15, UR5, 0x5, URZ ;  /* 0x00000005050f7899 */ /* 0x000fe2000800063f */
[--C-:B------:R-:W-:Y:S01]  /*80e0*/  SHF.R.S32.HI R8, RZ, 0x6, R3.reuse ;  /* 0x00000006ff087819 */ /* 0x100fe20000011403 */
[----:B------:R-:W-:Y:S02]  /*80f0*/  USHF.L.U32 UR21, UR5, 0xa, URZ ;  /* 0x0000000a05157899 */ /* 0x000fe4000800063f */
[----:B------:R-:W-:Y:S01]  /*8100*/  ULOP3.LUT UR5, UR5, 0xfffffffe, URZ, 0xc0, !UPT ;  /* 0xfffffffe05057892 */ /* 0x000fe2000f8ec03f */
[----:B------:R-:W-:Y:S01]  /*8110*/  PRMT R3, R0, 0x7610, R3 ;  /* 0x0000761000037816 */ /* 0x000fe20000000003 */
[----:B------:R-:W-:Y:S01]  /*8120*/  UISETP.GT.U32.AND UP0, UPT, UR4, 0xffff, UPT ;  /* 0x0000ffff0400788c */ /* 0x000fe2000bf04070 */
[----:B------:R-:W-:Y:S01]  /*8130*/  VIADD R0, R8, 0x1 ;  /* 0x0000000108007836 */ /* 0x000fe20000000000 */
[----:B------:R-:W-:-:S02]  /*8140*/  USHF.L.U32 UR23, UR7, UR5, URZ ;  /* 0x0000000507177299 */ /* 0x000fc4000800063f */
[----:B------:R-:W-:Y:S02]  /*8150*/  ULOP3.LUT UR5, UR5, 0x1, URZ, 0xfc, !UPT ;  /* 0x0000000105057892 */ /* 0x000fe4000f8efc3f */
[----:B------:R-:W-:Y:S02]  /*8160*/  USEL UR4, UR4, 0xffff, !UP0 ;  /* 0x0000ffff04047887 */ /* 0x000fe4000c000000 */
[----:B------:R-:W-:Y:S02]  /*8170*/  USHF.L.U32 UR5, UR7, UR5, URZ ;  /* 0x0000000507057299 */ /* 0x000fe4000800063f */
[----:B------:R-:W-:Y:S02]  /*8180*/  ULOP3.LUT UR4, UR4, 0xffff, URZ, 0xc0, !UPT ;  /* 0x0000ffff04047892 */ /* 0x000fe4000f8ec03f */
[----:B------:R-:W-:Y:S02]  /*8190*/  ULOP3.LUT UR15, UR15, 0x20, URZ, 0xc0, !UPT ;  /* 0x000000200f0f7892 */ /* 0x000fe4000f8ec03f */
[----:B------:R-:W-:-:S02]  /*81a0*/  ULOP3.LUT UR21, UR21, 0x400, URZ, 0xc0, !UPT ;  /* 0x0000040015157892 */ /* 0x000fc4000f8ec03f */
[----:B------:R-:W-:Y:S02]  /*81b0*/  ULOP3.LUT UR23, UR23, UR5, URZ, 0xfc, !UPT ;  /* 0x0000000517177292 */ /* 0x000fe4000f8efc3f */
[----:B------:R-:W-:-:S12]  /*81c0*/  USHF.L.U32 UR29, UR29, UR4, URZ ;  /* 0x000000041d1d7299 */ /* 0x000fd8000800063f */
.L_x_175:
[----:B------:R-:W-:-:S03]  /*81d0*/  UMOV UR4, 0xffffffff ;  /* 0xffffffff00047882 */ /* 0x000fc60000000000 */
[----:B------:R-:W-:Y:S05]  /*81e0*/  BRA.DIV UR4, `(.L_x_165) ;  /* 0x0000000e049c7947 */ /* 0x000fea000b800000 */
[----:B------:R-:W-:-:S13]  /*81f0*/  ELECT P6, URZ, PT ;  /* 0x00000000003f782f */ /* 0x000fda00038c0000 */
.L_x_184:
[----:B------:R-:W0:Y:S01]  /*8200*/  LDC R4, c[0x0][0x28c] ;  /* 0x0000a300ff047b82 */ /* 0x000e220000000800 */
[----:B------:R-:W-:Y:S01]  /*8210*/  BSSY B1, `(.L_x_166) ;  /* 0x0000048000017945 */ /* 0x000fe20003800000 */
[----:B0-----:R-:W-:-:S13]  /*8220*/  ISETP.LT.OR P6, PT, R4, 0x1, !P6 ;  /* 0x000000010400780c */ /* 0x001fda00077c1670 */
[----:B------:R-:W-:Y:S05]  /*8230*/  @P6 BRA `(.L_x_167) ;  /* 0x0000000400146947 */ /* 0x000fea0003800000 */
[----:B------:R-:W-:Y:S01]  /*8240*/  LEA R19, R19, UR31, 0x2 ;  /* 0x0000001f13137c11 */ /* 0x000fe2000f8e10ff */
[----:B------:R-:W-:Y:S01]  /*8250*/  IMAD.MOV.U32 R21, RZ, RZ, RZ ;  /* 0x000000ffff157224 */ /* 0x000fe200078e00ff */
[----:B------:R-:W-:Y:S01]  /*8260*/  LEA R15, R13, UR15, 0x6 ;  /* 0x0000000f0d0f7c11 */ /* 0x000fe2000f8e30ff */
[----:B------:R-:W-:Y:S02]  /*8270*/  IMAD.MOV.U32 R4, RZ, RZ, R0 ;  /* 0x000000ffff047224 */ /* 0x000fe400078e0000 */
[----:B------:R-:W-:Y:S02]  /*8280*/  IMAD.MOV.U32 R5, RZ, RZ, R10 ;  /* 0x000000ffff057224 */ /* 0x000fe400078e000a */
[----:B------:R-:W-:Y:S02]  /*8290*/  IMAD.MOV.U32 R7, RZ, RZ, R9 ;  /* 0x000000ffff077224 */ /* 0x000fe400078e0009 */
[----:B------:R-:W-:-:S07]  /*82a0*/  IMAD.SHL.U32 R19, R19, 0x40, RZ ;  /* 0x0000004013137824 */ /* 0x000fce00078e00ff */
.L_x_170:
[----:B------:R-:W0:Y:S01]  /*82b0*/  S2R R14, SR_CgaCtaId ;  /* 0x00000000000e7919 */ /* 0x000e220000008800 */
[----:B------:R-:W-:Y:S02]  /*82c0*/  MOV R13, 0x400 ;  /* 0x00000400000d7802 */ /* 0x000fe40000000f00 */
[----:B------:R-:W-:Y:S02]  /*82d0*/  ISETP.NE.AND P1, PT, R11, RZ, PT ;  /* 0x000000ff0b00720c */ /* 0x000fe40003f25270 */
[----:B0-----:R-:W-:Y:S02]  /*82e0*/  LEA R22, R14, R13, 0x18 ;  /* 0x0000000d0e167211 */ /* 0x001fe400078ec0ff */
[----:B------:R-:W-:-:S09]  /*82f0*/  SHF.L.U32 R13, R5, 0x1f, RZ ;  /* 0x0000001f050d7819 */ /* 0x000fd200000006ff */
[----:B------:R-:W0:Y:S01]  /*8300*/  @!P1 LDC R14, c[0x0][0x500] ;  /* 0x00014000ff0e9b82 */ /* 0x000e220000000800 */
[----:B------:R-:W-:-:S04]  /*8310*/  IMAD R20, R7, 0x8, R22 ;  /* 0x0000000807147824 */ /* 0x000fc800078e0216 */
[----:B------:R-:W1:Y:S02]  /*8320*/  SYNCS.PHASECHK.TRANS64.TRYWAIT P0, [R20+URZ+0x10], R13 ;  /* 0x0000100d140075a7 */ /* 0x000e64000800017f */
[----:B-1----:R-:W-:Y:S05]  /*8330*/  @!P0 BRA `(.L_x_168) ;  /* 0x0000000c00688947 */ /* 0x002fea0003800000 */
.L_x_185:
[----:B-1----:R-:W-:Y:S01]  /*8340*/  PRMT R13, R12, 0x9910, RZ ;  /* 0x000099100c0d7816 */ /* 0x002fe200000000ff */
[----:B0-----:R0:W-:Y:S03]  /*8350*/  @!P1 SYNCS.ARRIVE.TRANS64 RZ, [R20+URZ], R14 ;  /* 0x0000000e14ff99a7 */ /* 0x0011e6000800003f */
[----:B------:R-:W-:-:S13]  /*8360*/  ISETP.NE.AND P0, PT, R13, 0x2, PT ;  /* 0x000000020d00780c */ /* 0x000fda0003f05270 */
[----:B0-----:R-:W-:Y:S05]  /*8370*/  @P0 BRA `(.L_x_169) ;  /* 0x0000000000040947 */ /* 0x001fea0003800000 */
[----:B------:R-:W-:Y:S01]  /*8380*/  BPT.TRAP 0x1 ;  /* 0x000000040000795c */ /* 0x000fe20000300000 */
.L_x_169:
[C---:B------:R-:W-:Y:S01]  /*8390*/  LEA R13, R7.reuse, UR31, 0x3 ;  /* 0x0000001f070d7c11 */ /* 0x040fe2000f8e18ff */
[----:B------:R-:W-:Y:S01]  /*83a0*/  VIADD R4, R4, 0xffffffff ;  /* 0xffffffff04047836 */ /* 0x000fe20000000000 */
[----:B------:R-:W-:Y:S01]  /*83b0*/  LEA R14, R7, UR21, 0xc ;  /* 0x00000015070e7c11 */ /* 0x000fe2000f8e60ff */
[----:B------:R-:W-:Y:S01]  /*83c0*/  UIADD3 UR4, UP0, UR42, 0xf0, URZ ;  /* 0x000000f02a047890 */ /* 0x000fe2000ff1e03f */
[----:B------:R-:W-:Y:S01]  /*83d0*/  R2UR UR34, R21 ;  /* 0x00000000152272ca */ /* 0x000fe200000e0000 */
[----:B------:R-:W-:Y:S01]  /*83e0*/  IMAD.SHL.U32 R13, R13, 0x800, RZ ;  /* 0x000008000d0d7824 */ /* 0x000fe200078e00ff */
[----:B------:R-:W-:Y:S01]  /*83f0*/  R2UR UR33, R20 ;  /* 0x00000000142172ca */ /* 0x000fe200000e0000 */
[--C-:B------:R-:W-:Y:S01]  /*8400*/  IMAD R14, R14, 0x4, R22.reuse ;  /* 0x000000040e0e7824 */ /* 0x100fe200078e0216 */
[----:B------:R-:W-:Y:S01]  /*8410*/  R2UR UR36, R6 ;  /* 0x00000000062472ca */ /* 0x000fe200000e0000 */
[----:B------:R-:W-:Y:S01]  /*8420*/  IMAD R13, R13, 0x4, R22 ;  /* 0x000000040d0d7824 */ /* 0x000fe200078e0216 */
[----:B------:R-:W-:Y:S01]  /*8430*/  R2UR UR35, R19 ;  /* 0x00000000132372ca */ /* 0x000fe200000e0000 */
[----:B------:R-:W-:Y:S01]  /*8440*/  UIADD3 UR44, UP1, UR42, 0x1f0, URZ ;  /* 0x000001f02a2c7890 */ /* 0x000fe2000ff3e03f */
[----:B------:R-:W-:Y:S01]  /*8450*/  R2UR UR8, R14 ;  /* 0x000000000e0872ca */ /* 0x000fe200000e0000 */
[----:B------:R-:W-:Y:S01]  /*8460*/  UIADD3.X UR5, URZ, UR43, URZ, UP0, !UPT ;  /* 0x0000002b3f057290 */ /* 0x000fe200087fe43f */
[----:B------:R-:W-:Y:S01]  /*8470*/  R2UR UR24, R13 ;  /* 0x000000000d1872ca */ /* 0x000fe200000e0000 */
[----:B------:R-:W-:Y:S01]  /*8480*/  UPRMT UR30, URZ, 0x5410, UR29 ;  /* 0x000054103f1e7896 */ /* 0x000fe2000800001d */
[----:B------:R-:W-:Y:S01]  /*8490*/  R2UR UR19, R15 ;  /* 0x000000000f1372ca */ /* 0x000fe200000e0000 */
[----:B------:R-:W-:Y:S01]  /*84a0*/  UIADD3 UR26, UR34, 0x20, URZ ;  /* 0x00000020221a7890 */ /* 0x000fe2000fffe03f */
[----:B------:R-:W-:Y:S01]  /*84b0*/  ISETP.GT.AND P1, PT, R4, 0x1, PT ;  /* 0x000000010400780c */ /* 0x000fe20003f24270 */
[----:B------:R-:W-:Y:S01]  /*84c0*/  UIADD3.X UR45, URZ, UR43, URZ, UP1, !UPT ;  /* 0x0000002b3f2d7290 */ /* 0x000fe20008ffe43f */
[----:B------:R-:W-:Y:S01]  /*84d0*/  VIADD R7, R7, 0x1 ;  /* 0x0000000107077836 */ /* 0x000fe20000000000 */
[----:B------:R-:W-:Y:S01]  /*84e0*/  UPRMT UR37, URZ, 0x5410, UR23 ;  /* 0x000054103f257896 */ /* 0x000fe20008000017 */
[----:B------:R-:W-:Y:S01]  /*84f0*/  VIADD R21, R21, 0x40 ;  /* 0x0000004015157836 */ /* 0x000fe20000000000 */
[----:B------:R-:W-:Y:S01]  /*8500*/  UMOV UR6, 0x0 ;  /* 0x0000000000067882 */ /* 0x000fe20000000000 */
[----:B------:R-:W-:Y:S01]  /*8510*/  UMOV UR7, 0x10000000 ;  /* 0x1000000000077882 */ /* 0x000fe20000000000 */
[----:B------:R-:W-:Y:S01]  /*8520*/  UIADD3 UR16, UR8, 0x20100, URZ ;  /* 0x0002010008107890 */ /* 0x000fe2000fffe03f */
[----:B------:R-:W-:Y:S01]  /*8530*/  ISETP.NE.AND P0, PT, R7, 0x2, PT ;  /* 0x000000020700780c */ /* 0x000fe20003f05270 */
[----:B------:R-:W-:-:S02]  /*8540*/  UIADD3 UR32, UR24, 0x100, URZ ;  /* 0x0000010018207890 */ /* 0x000fc4000fffe03f */
[----:B------:R-:W-:Y:S01]  /*8550*/  UIADD3 UR24, UR24, 0x8100, URZ ;  /* 0x0000810018187890 */ /* 0x000fe2000fffe03f */
[----:B------:R-:W-:Y:S01]  /*8560*/  SEL R14, RZ, 0x1, P0 ;  /* 0x00000001ff0e7807 */ /* 0x000fe20000000000 */
[----:B------:R-:W-:Y:S01]  /*8570*/  UIADD3 UR8, UR8, 0x22100, URZ ;  /* 0x0002210008087890 */ /* 0x000fe2000fffe03f */
[----:B------:R-:W-:Y:S01]  /*8580*/  SEL R7, R7, RZ, P0 ;  /* 0x000000ff07077207 */ /* 0x000fe20000000000 */
[----:B------:R-:W-:Y:S01]  /*8590*/  UMOV UR25, UR33 ;  /* 0x0000002100197c82 */ /* 0x000fe20008000000 */
[----:B------:R-:W-:Y:S01]  /*85a0*/  UMOV UR28, UR36 ;  /* 0x00000024001c7c82 */ /* 0x000fe20008000000 */
[----:B------:R-:W-:Y:S01]  /*85b0*/  UMOV UR27, UR35 ;  /* 0x00000023001b7c82 */ /* 0x000fe20008000000 */
[----:B------:R-:W-:Y:S01]  /*85c0*/  UMOV UR17, UR33 ;  /* 0x0000002100117c82 */ /* 0x000fe20008000000 */
[----:B------:R-:W-:Y:S01]  /*85d0*/  UMOV UR18, UR34 ;  /* 0x0000002200127c82 */ /* 0x000fe20008000000 */
[----:B------:R-:W-:Y:S01]  /*85e0*/  UMOV UR20, UR36 ;  /* 0x0000002400147c82 */ /* 0x000fe20008000000 */
[----:B------:R0:W-:Y:S01]  /*85f0*/  UTMALDG.3D.MULTICAST [UR32], [UR4], UR30, desc[UR6] ;  /* 0x00000620040073b4 */ /* 0x0001e2000801181e */
[----:B------:R-:W-:Y:S01]  /*8600*/  UMOV UR9, UR33 ;  /* 0x0000002100097c82 */ /* 0x000fe20008000000 */
[----:B------:R-:W-:Y:S01]  /*8610*/  UMOV UR11, UR19 ;  /* 0x00000013000b7c82 */ /* 0x000fe20008000000 */
[----:B------:R-:W-:Y:S01]  /*8620*/  UMOV UR12, UR36 ;  /* 0x00000024000c7c82 */ /* 0x000fe20008000000 */
[----:B------:R-:W-:Y:S01]  /*8630*/  UMOV UR10, UR26 ;  /* 0x0000001a000a7c82 */ /* 0x000fe20008000000 */
[----:B------:R-:W-:Y:S01]  /*8640*/  LOP3.LUT R5, R5, R14, RZ, 0x3c, !PT ;  /* 0x0000000e05057212 */ /* 0x000fe200078e3cff */
[----:B------:R0:W-:Y:S01]  /*8650*/  UTMALDG.3D.MULTICAST [UR24], [UR4], UR30, desc[UR6] ;  /* 0x00000618040073b4 */ /* 0x0001e2000801181e */
[----:B------:R0:W-:Y:S01]  /*8660*/  UTMALDG.3D.MULTICAST [UR16], [UR44], UR37, desc[UR6] ;  /* 0x000006102c0073b4 */ /* 0x0001e20008011825 */
[----:B------:R0:W-:Y:S02]  /*8670*/  UTMALDG.3D.MULTICAST [UR8], [UR44], UR37, desc[UR6] ;  /* 0x000006082c0073b4 */ /* 0x0001e40008011825 */
[----:B0-----:R-:W-:Y:S05]  /*8680*/  @P1 BRA `(.L_x_170) ;  /* 0xfffffffc00081947 */ /* 0x001fea000383ffff */
.L_x_167:
[----:B------:R-:W-:Y:S05]  /*8690*/  BSYNC B1 ;  /* 0x0000000000017941 */ /* 0x000fea0003800000 */
.L_x_166:
[----:B------:R-:W-:Y:S01]  /*86a0*/  LOP3.LUT P1, RZ, R3, 0xff, RZ, 0xc0, !PT ;  /* 0x000000ff03ff7812 */ /* 0x000fe2000782c0ff */
[----:B------:R-:W-:Y:S01]  /*86b0*/  IMAD.IADD R9, R8, 0x1, R9 ;  /* 0x0000000108097824 */ /* 0x000fe200078e0209 */
[----:B------:R-:W-:Y:S01]  /*86c0*/  IADD3 R16, P2, R16, UR38, RZ ;  /* 0x0000002610107c10 */ /* 0x000fe2000ff5e0ff */
[----:B------:R-:W-:Y:S01]  /*86d0*/  ULDC.64 UR4, c[0x0][0x650] ;  /* 0x0001940000047ab9 */ /* 0x000fe20000000a00 */
[----:B------:R-:W-:Y:S01]  /*86e0*/  BSSY B1, `(.L_x_171) ;  /* 0x000006c000017945 */ /* 0x000fe20003800000 */
[----:B------:R-:W-:Y:S01]  /*86f0*/  IMAD.MOV.U32 R19, RZ, RZ, -0x1 ;  /* 0xffffffffff137424 */ /* 0x000fe200078e00ff */
[----:B------:R-:W-:Y:S01]  /*8700*/  SHF.R.U32.HI R3, RZ, 0x1, R9 ;  /* 0x00000001ff037819 */ /* 0x000fe20000011609 */
[----:B------:R-:W-:Y:S01]  /*8710*/  IMAD.MOV.U32 R13, RZ, RZ, -0x1 ;  /* 0xffffffffff0d7424 */ /* 0x000fe200078e00ff */
[----:B------:R-:W-:Y:S01]  /*8720*/  ISETP.GT.U32.AND P0, PT, R9, 0x1, PT ;  /* 0x000000010900780c */ /* 0x000fe20003f04070 */
[----:B------:R-:W-:Y:S01]  /*8730*/  IMAD.MOV.U32 R6, RZ, RZ, -0x1 ;  /* 0xffffffffff067424 */ /* 0x000fe200078e00ff */
[----:B------:R-:W-:-:S02]  /*8740*/  LOP3.LUT R3, R3, 0x1, RZ, 0xc0, !PT ;  /* 0x0000000103037812 */ /* 0x000fc400078ec0ff */
[----:B------:R-:W-:Y:S01]  /*8750*/  ISETP.LT.U32.AND P0, PT, R8, 0x2, P0 ;  /* 0x000000020800780c */ /* 0x000fe20000701070 */
[----:B------:R-:W0:Y:S01]  /*8760*/  @P1 S2R R5, SR_CgaCtaId ;  /* 0x0000000000051919 */ /* 0x000e220000008800 */
[----:B------:R-:W-:Y:S02]  /*8770*/  @P1 MOV R4, 0x400 ;  /* 0x0000040000041802 */ /* 0x000fe40000000f00 */
[----:B------:R-:W-:Y:S02]  /*8780*/  IADD3.X R17, R17, UR41, RZ, P2, !PT ;  /* 0x0000002911117c10 */ /* 0x000fe400097fe4ff */
[----:B------:R-:W-:Y:S02]  /*8790*/  ISETP.GE.U32.AND P2, PT, R16, UR4, PT ;  /* 0x0000000410007c0c */ /* 0x000fe4000bf46070 */
[----:B------:R-:W-:Y:S02]  /*87a0*/  LOP3.LUT R9, R9, 0x1, RZ, 0xc0, !PT ;  /* 0x0000000109097812 */ /* 0x000fe400078ec0ff */
[----:B0-----:R-:W-:-:S04]  /*87b0*/  @P1 LEA R4, R5, R4, 0x18 ;  /* 0x0000000405041211 */ /* 0x001fc800078ec0ff */
[----:B------:R0:W-:Y:S01]  /*87c0*/  @P1 SYNCS.ARRIVE.TRANS64.A1T0 RZ, [R4+URZ+0x38], RZ ;  /* 0x000038ff04ff19a7 */ /* 0x0001e2000810003f */
[----:B------:R-:W-:Y:S02]  /*87d0*/  ISETP.NE.U32.AND P1, PT, R3, 0x1, PT ;  /* 0x000000010300780c */ /* 0x000fe40003f25070 */
[----:B------:R-:W-:Y:S02]  /*87e0*/  SEL R3, RZ, 0x1, !P0 ;  /* 0x00000001ff037807 */ /* 0x000fe40004000000 */
[----:B------:R-:W-:Y:S02]  /*87f0*/  ISETP.GE.U32.AND.EX P0, PT, R17, UR5, PT, P2 ;  /* 0x0000000511007c0c */ /* 0x000fe4000bf06120 */
[----:B------:R-:W-:-:S04]  /*8800*/  ISETP.GT.U32.AND P1, PT, R8, 0x1, !P1 ;  /* 0x000000010800780c */ /* 0x000fc80004f24070 */
[----:B0-----:R-:W-:-:S04]  /*8810*/  SEL R4, RZ, 0x1, !P1 ;  /* 0x00000001ff047807 */ /* 0x001fc80004800000 */
[--C-:B------:R-:W-:Y:S02]  /*8820*/  LOP3.LUT R10, R4, R10, R3.reuse, 0x96, !PT ;  /* 0x0000000a040a7212 */ /* 0x100fe400078e9603 */
[----:B------:R-:W-:Y:S02]  /*8830*/  PRMT R4, RZ, 0x7610, R4 ;  /* 0x00007610ff047816 */ /* 0x000fe40000000004 */
[----:B------:R-:W-:Y:S01]  /*8840*/  PRMT R3, RZ, 0x7610, R3 ;  /* 0x00007610ff037816 */ /* 0x000fe20000000003 */
[----:B------:R-:W-:Y:S06]  /*8850*/  @P0 BRA `(.L_x_172) ;  /* 0x0000000400500947 */ /* 0x000fec0003800000 */
[----:B------:R-:W0:Y:S01]  /*8860*/  S2R R15, SR_CTAID.X ;  /* 0x00000000000f7919 */ /* 0x000e220000002500 */
[----:B------:R-:W-:Y:S01]  /*8870*/  ULDC.64 UR4, c[0x0][0x628] ;  /* 0x00018a0000047ab9 */ /* 0x000fe20000000a00 */
[----:B------:R-:W1:Y:S01]  /*8880*/  LDC R20, c[0x0][0x144] ;  /* 0x00005100ff147b82 */ /* 0x000e620000000800 */
[----:B------:R-:W-:Y:S01]  /*8890*/  ISETP.NE.U32.AND P0, PT, RZ, UR4, PT ;  /* 0x00000004ff007c0c */ /* 0x000fe2000bf05070 */
[----:B------:R-:W2:Y:S01]  /*88a0*/  S2R R13, SR_CTAID.Y ;  /* 0x00000000000d7919 */ /* 0x000ea20000002600 */
[----:B------:R-:W-:Y:S01]  /*88b0*/  ULDC UR6, c[0x0][0x150] ;  /* 0x0000540000067ab9 */ /* 0x000fe20000000800 */
[----:B------:R-:W-:Y:S01]  /*88c0*/  ULDC UR7, c[0x0][0x630] ;  /* 0x00018c0000077ab9 */ /* 0x000fe20000000800 */
[----:B------:R-:W-:Y:S01]  /*88d0*/  ISETP.NE.AND.EX P0, PT, RZ, UR5, PT, P0 ;  /* 0x00000005ff007c0c */ /* 0x000fe2000bf05300 */
[----:B------:R-:W-:Y:S01]  /*88e0*/  IMAD.MOV.U32 R4, RZ, RZ, R16 ;  /* 0x000000ffff047224 */ /* 0x000fe200078e0010 */
[----:B0-----:R-:W-:-:S05]  /*88f0*/  I2FP.F32.U32 R5, R15 ;  /* 0x0000000f00057245 */ /* 0x001fca0000201000 */
[----:B------:R-:W-:Y:S01]  /*8900*/  FMUL R21, R5, UR6 ;  /* 0x0000000605157c20 */ /* 0x000fe20008400000 */
[----:B------:R-:W-:-:S05]  /*8910*/  IMAD.MOV.U32 R5, RZ, RZ, R17 ;  /* 0x000000ffff057224 */ /* 0x000fca00078e0011 */
[----:B--2---:R-:W-:Y:S05]  /*8920*/  @!P0 BRA `(.L_x_173) ;  /* 0x0000000000288947 */ /* 0x004fea0003800000 */
[----:B------:R-:W-:Y:S02]  /*8930*/  ULDC UR6, c[0x0][0x634] ;  /* 0x00018d0000067ab9 */ /* 0x000fe40000000800 */
[----:B------:R-:W-:-:S05]  /*8940*/  IADD3 R5, P0, R16, UR6, RZ ;  /* 0x0000000610057c10 */ /* 0x000fca000ff1e0ff */
[----:B------:R-:W-:-:S04]  /*8950*/  IMAD.X R19, RZ, RZ, R17, P0 ;  /* 0x000000ffff137224 */ /* 0x000fc800000e0611 */
[----:B------:R-:W-:-:S04]  /*8960*/  IMAD.WIDE.U32 R6, R19, UR4, RZ ;  /* 0x0000000413067c25 */ /* 0x000fc8000f8e00ff */
[----:B------:R-:W-:-:S04]  /*8970*/  IMAD.WIDE.U32 R6, P0, R5, UR5, R6 ;  /* 0x0000000505067c25 */ /* 0x000fc8000f800006 */
[----:B------:R-:W-:-:S04]  /*8980*/  IMAD.WIDE.U32 R4, R5, UR4, RZ ;  /* 0x0000000405047c25 */ /* 0x000fc8000f8e00ff */
[----:B------:R-:W-:Y:S01]  /*8990*/  IMAD.MOV.U32 R4, RZ, RZ, R7 ;  /* 0x000000ffff047224 */ /* 0x000fe200078e0007 */
[----:B------:R-:W-:Y:S01]  /*89a0*/  IADD3 RZ, P1, R5, R6, RZ ;  /* 0x0000000605ff7210 */ /* 0x000fe20007f3e0ff */
[----:B------:R-:W-:-:S04]  /*89b0*/  IMAD.X R5, RZ, RZ, RZ, P0 ;  /* 0x000000ffff057224 */ /* 0x000fc800000e06ff */
[----:B------:R-:W-:-:S08]  /*89c0*/  IMAD.WIDE.U32.X R4, R19, UR5, R4, P1 ;  /* 0x0000000513047c25 */ /* 0x000fd000088e0404 */
.L_x_173:
[--C-:B------:R-:W-:Y:S01]  /*89d0*/  SHF.R.U64 R14, R4, UR7, R5.reuse ;  /* 0x00000007040e7c19 */ /* 0x100fe20008001205 */
[----:B------:R-:W0:Y:S01]  /*89e0*/  F2I.U32.TRUNC.NTZ R21, R21 ;  /* 0x0000001500157305 */ /* 0x000e22000020f000 */
[----:B------:R-:W-:Y:S01]  /*89f0*/  SHF.R.U32.HI R4, RZ, UR7, R5 ;  /* 0x00000007ff047c19 */ /* 0x000fe20008011605 */
[----:B------:R-:W-:Y:S01]  /*8a00*/  ULDC.64 UR4, c[0x0][0x620] ;  /* 0x0001880000047ab9 */ /* 0x000fe20000000a00 */
[----:B------:R-:W-:Y:S01]  /*8a10*/  IADD3 R7, P0, RZ, -R14, RZ ;  /* 0x8000000eff077210 */ /* 0x000fe20007f1e0ff */
[----:B------:R-:W-:Y:S01]  /*8a20*/  ULDC.64 UR6, c[0x0][0x640] ;  /* 0x0001900000067ab9 */ /* 0x000fe20000000a00 */
[----:B------:R-:W2:Y:S03]  /*8a30*/  LDC R22, c[0x0][0x148] ;  /* 0x00005200ff167b82 */ /* 0x000ea60000000800 */
[----:B------:R-:W-:Y:S01]  /*8a40*/  IMAD.X R4, RZ, RZ, ~R4, P0 ;  /* 0x000000ffff047224 */ /* 0x000fe200000e0e04 */
[----:B------:R-:W-:-:S03]  /*8a50*/  ISETP.NE.U32.AND P0, PT, RZ, UR6, PT ;  /* 0x00000006ff007c0c */ /* 0x000fc6000bf05070 */
[----:B------:R-:W-:Y:S01]  /*8a60*/  IMAD R6, R4, UR4, RZ ;  /* 0x0000000404067c24 */ /* 0x000fe2000f8e02ff */
[----:B------:R-:W-:Y:S01]  /*8a70*/  ISETP.NE.AND.EX P0, PT, RZ, UR7, PT, P0 ;  /* 0x00000007ff007c0c */ /* 0x000fe2000bf05300 */
[----:B------:R-:W-:Y:S01]  /*8a80*/  IMAD.WIDE.U32 R4, R7, UR4, R16 ;  /* 0x0000000407047c25 */ /* 0x000fe2000f8e0010 */
[----:B------:R-:W-:-:S03]  /*8a90*/  ULDC UR4, c[0x0][0x618] ;  /* 0x0001860000047ab9 */ /* 0x000fc60000000800 */
[----:B------:R-:W-:Y:S01]  /*8aa0*/  IMAD R7, R7, UR5, R6 ;  /* 0x0000000507077c24 */ /* 0x000fe2000f8e0206 */
[----:B------:R-:W-:Y:S01]  /*8ab0*/  ULDC UR5, c[0x0][0x154] ;  /* 0x0000550000057ab9 */ /* 0x000fe20000000800 */
[----:B0-----:R-:W-:Y:S02]  /*8ac0*/  IMAD.MOV R6, RZ, RZ, -R21 ;  /* 0x000000ffff067224 */ /* 0x001fe400078e0a15 */
[----:B------:R-:W-:Y:S02]  /*8ad0*/  IMAD.IADD R5, R5, 0x1, R7 ;  /* 0x0000000105057824 */ /* 0x000fe400078e0207 */
[----:B-1----:R-:W-:Y:S01]  /*8ae0*/  IMAD R15, R20, R6, R15 ;  /* 0x00000006140f7224 */ /* 0x002fe200078e020f */
[----:B------:R-:W-:Y:S02]  /*8af0*/  I2FP.F32.U32 R6, R13 ;  /* 0x0000000d00067245 */ /* 0x000fe40000201000 */
[--C-:B------:R-:W-:Y:S02]  /*8b00*/  SHF.R.U64 R19, R4, UR4, R5.reuse ;  /* 0x0000000404137c19 */ /* 0x100fe40008001205 */
[----:B------:R-:W-:Y:S01]  /*8b10*/  SHF.R.U32.HI R4, RZ, UR4, R5 ;  /* 0x00000004ff047c19 */ /* 0x000fe20008011605 */
[----:B------:R-:W-:Y:S01]  /*8b20*/  FMUL R6, R6, UR5 ;  /* 0x0000000506067c20 */ /* 0x000fe20008400000 */
[----:B------:R-:W-:-:S02]  /*8b30*/  ULDC UR4, c[0x0][0x608] ;  /* 0x0001820000047ab9 */ /* 0x000fc40000000800 */
[--C-:B------:R-:W-:Y:S01]  /*8b40*/  SHF.R.U64 R21, R19, UR4, R4.reuse ;  /* 0x0000000413157c19 */ /* 0x100fe20008001204 */
[----:B------:R0:W1:Y:S01]  /*8b50*/  F2I.U32.TRUNC.NTZ R24, R6 ;  /* 0x0000000600187305 */ /* 0x000062000020f000 */
[----:B------:R-:W-:Y:S01]  /*8b60*/  SHF.R.U32.HI R4, RZ, UR4, R4 ;  /* 0x00000004ff047c19 */ /* 0x000fe20008011604 */
[----:B------:R-:W-:-:S03]  /*8b70*/  ULDC UR4, c[0x0][0x658] ;  /* 0x0001960000047ab9 */ /* 0x000fc60000000800 */
[--C-:B------:R-:W-:Y:S02]  /*8b80*/  SHF.R.U64 R20, R21, UR4, R4.reuse ;  /* 0x0000000415147c19 */ /* 0x100fe40008001204 */
[----:B------:R-:W-:-:S03]  /*8b90*/  SHF.R.U32.HI R23, RZ, UR4, R4 ;  /* 0x00000004ff177c19 */ /* 0x000fc60008011604 */
[----:B------:R-:W-:Y:S02]  /*8ba0*/  IMAD.MOV.U32 R4, RZ, RZ, R20 ;  /* 0x000000ffff047224 */ /* 0x000fe400078e0014 */
[----:B------:R-:W-:Y:S01]  /*8bb0*/  IMAD.MOV.U32 R5, RZ, RZ, R23 ;  /* 0x000000ffff057224 */ /* 0x000fe200078e0017 */
[----:B0-----:R-:W-:Y:S06]  /*8bc0*/  @!P0 BRA `(.L_x_174) ;  /* 0x0000000000288947 */ /* 0x001fec0003800000 */
        /* <DEDUP_REMOVED lines=10> */
.L_x_174:
[----:B------:R-:W-:Y:S01]  /*8c70*/  ISETP.NE.AND P0, PT, R2, 0x1, PT ;  /* 0x000000010200780c */ /* 0x000fe20003f05270 */
[----:B------:R-:W-:Y:S01]  /*8c80*/  ULDC UR4, c[0x0][0x648] ;  /* 0x0001920000047ab9 */ /* 0x000fe20000000800 */
[----:B------:R-:W-:Y:S01]  /*8c90*/  LOP3.LUT R21, R21, UR22, RZ, 0xc0, !PT ;  /* 0x0000001615157c12 */ /* 0x000fe2000f8ec0ff */
[----:B-1----:R-:W-:Y:S01]  /*8ca0*/  IMAD.MOV R24, RZ, RZ, -R24 ;  /* 0x000000ffff187224 */ /* 0x002fe200078e0a18 */
[----:B------:R-:W-:Y:S01]  /*8cb0*/  SHF.R.U64 R4, R4, UR4, R5 ;  /* 0x0000000404047c19 */ /* 0x000fe20008001205 */
[----:B------:R-:W-:Y:S01]  /*8cc0*/  ULDC UR4, c[0x0][0x638] ;  /* 0x00018e0000047ab9 */ /* 0x000fe20000000800 */
[----:B------:R-:W-:Y:S01]  /*8cd0*/  LOP3.LUT R19, R19, UR13, RZ, 0xc0, !PT ;  /* 0x0000000d13137c12 */ /* 0x000fe2000f8ec0ff */
[----:B------:R-:W-:Y:S01]  /*8ce0*/  ULDC UR5, c[0x0][0x610] ;  /* 0x0001840000057ab9 */ /* 0x000fe20000000800 */
[----:B------:R-:W-:Y:S02]  /*8cf0*/  IMAD.MOV.U32 R6, RZ, RZ, R14 ;  /* 0x000000ffff067224 */ /* 0x000fe400078e000e */
[----:B------:R-:W-:-:S02]  /*8d00*/  IMAD.MOV R5, RZ, RZ, -R4 ;  /* 0x000000ffff057224 */ /* 0x000fc400078e0a04 */
[----:B------:R-:W-:Y:S02]  /*8d10*/  IMAD R4, R4, UR14, R21 ;  /* 0x0000000e04047c24 */ /* 0x000fe4000f8e0215 */
[----:B--2---:R-:W-:Y:S02]  /*8d20*/  @P0 IMAD R15, R22, R24, R13 ;  /* 0x00000018160f0224 */ /* 0x004fe400078e020d */
[----:B------:R-:W-:Y:S01]  /*8d30*/  IMAD R20, R5, UR4, R20 ;  /* 0x0000000405147c24 */ /* 0x000fe2000f8e0214 */
[----:B------:R-:W-:Y:S01]  /*8d40*/  ULDC UR4, c[0x0][0x600] ;  /* 0x0001800000047ab9 */ /* 0x000fe20000000800 */
[----:B------:R-:W-:Y:S02]  /*8d50*/  IMAD R15, R4, UR5, R15 ;  /* 0x00000005040f7c24 */ /* 0x000fe4000f8e020f */
[----:B------:R-:W-:Y:S02]  /*8d60*/  IMAD R20, R20, UR4, R19 ;  /* 0x0000000414147c24 */ /* 0x000fe4000f8e0213 */
[----:B------:R-:W-:-:S03]  /*8d70*/  IMAD.MOV.U32 R4, RZ, RZ, 0x1 ;  /* 0x00000001ff047424 */ /* 0x000fc600078e00ff */
[----:B------:R-:W-:Y:S02]  /*8d80*/  SEL R13, R20, R15, !P0 ;  /* 0x0000000f140d7207 */ /* 0x000fe40004000000 */
[----:B------:R-:W-:-:S07]  /*8d90*/  SEL R19, R15, R20, !P0 ;  /* 0x000000140f137207 */ /* 0x000fce0004000000 */
.L_x_172:
[----:B------:R-:W-:Y:S05]  /*8da0*/  BSYNC B1 ;  /* 0x0000000000017941 */ /* 0x000fea0003800000 */
.L_x_171:
[----:B------:R-:W-:-:S13]  /*8db0*/  LOP3.LUT P0, RZ, R4, 0xff, RZ, 0xc0, !PT ;  /* 0x000000ff04ff7812 */ /* 0x000fda000780c0ff */
[----:B------:R-:W-:Y:S05]  /*8dc0*/  @P0 BRA `(.L_x_175) ;  /* 0xfffffff400000947 */ /* 0x000fea000383ffff */
[----:B------:R-:W-:Y:S05]  /*8dd0*/  BSYNC B0 ;  /* 0x0000000000007941 */ /* 0x000fea0003800000 */
.L_x_164:
[----:B------:R-:W-:-:S03]  /*8de0*/  UMOV UR4, 0xffffffff ;  /* 0xffffffff00047882 */ /* 0x000fc60000000000 */
[----:B------:R-:W-:Y:S05]  /*8df0*/  BRA.DIV UR4, `(.L_x_176) ;  /* 0x0000000204cc7947 */ /* 0x000fea000b800000 */
[----:B------:R-:W-:-:S13]  /*8e00*/  ELECT P6, URZ, PT ;  /* 0x00000000003f782f */ /* 0x000fda00038c0000 */
.L_x_188:
[----:B------:R-:W-:Y:S04]  /*8e10*/  BSSY B0, `(.L_x_177) ;  /* 0x0000019000007945 */ /* 0x000fe80003800000 */
[----:B------:R-:W-:Y:S05]  /*8e20*/  @!P6 BRA `(.L_x_178) ;  /* 0x00000000005ce947 */ /* 0x000fea0003800000 */
[----:B------:R-:W-:-:S04]  /*8e30*/  LOP3.LUT R18, R18, 0x2, RZ, 0xfc, !PT ;  /* 0x0000000212127812 */ /* 0x000fc800078efcff */
[----:B------:R-:W-:-:S13]  /*8e40*/  ISETP.NE.AND P0, PT, R18, 0x3, PT ;  /* 0x000000031200780c */ /* 0x000fda0003f05270 */
[----:B------:R-:W-:Y:S05]  /*8e50*/  @!P0 BRA `(.L_x_179) ;  /* 0x0000000000048947 */ /* 0x000fea0003800000 */
[----:B------:R-:W-:Y:S01]  /*8e60*/  BPT.TRAP 0x1 ;  /* 0x000000040000795c */ /* 0x000fe20000300000 */
.L_x_179:
[----:B------:R-:W0:Y:S01]  /*8e70*/  S2R R3, SR_CgaCtaId ;  /* 0x0000000000037919 */ /* 0x000e220000008800 */
[----:B------:R-:W-:Y:S02]  /*8e80*/  MOV R0, 0x400 ;  /* 0x0000040000007802 */ /* 0x000fe40000000f00 */
[----:B------:R-:W-:Y:S02]  /*8e90*/  SHF.L.U32 R2, R10, 0x1f, RZ ;  /* 0x0000001f0a027819 */ /* 0x000fe400000006ff */
[----:B0-----:R-:W-:-:S05]  /*8ea0*/  LEA R0, R3, R0, 0x18 ;  /* 0x0000000003007211 */ /* 0x001fca00078ec0ff */
[----:B------:R-:W-:-:S04]  /*8eb0*/  VIADD R0, R0, 0x10 ;  /* 0x0000001000007836 */ /* 0x000fc80000000000 */
[C---:B------:R-:W-:Y:S02]  /*8ec0*/  IMAD R5, R9.reuse, 0x8, R0 ;  /* 0x0000000809057824 */ /* 0x040fe400078e0200 */
[----:B------:R-:W-:Y:S02]  /*8ed0*/  VIADD R9, R9, 0x1 ;  /* 0x0000000109097836 */ /* 0x000fe40000000000 */
[----:B------:R-:W0:Y:S03]  /*8ee0*/  SYNCS.PHASECHK.TRANS64.TRYWAIT P0, [R5+URZ], R2 ;  /* 0x00000002050075a7 */ /* 0x000e26000800017f */
[----:B------:R-:W-:-:S04]  /*8ef0*/  ISETP.NE.AND P1, PT, R9, 0x2, PT ;  /* 0x000000020900780c */ /* 0x000fc80003f25270 */
[----:B------:R-:W-:Y:S02]  /*8f00*/  SEL R3, RZ, 0x1, P1 ;  /* 0x00000001ff037807 */ /* 0x000fe40000800000 */
[----:B------:R-:W-:Y:S02]  /*8f10*/  SEL R9, R9, RZ, P1 ;  /* 0x000000ff09097207 */ /* 0x000fe40000800000 */
[----:B------:R-:W-:Y:S01]  /*8f20*/  LOP3.LUT R3, R10, R3, RZ, 0x3c, !PT ;  /* 0x000000030a037212 */ /* 0x000fe200078e3cff */
[----:B0-----:R-:W-:Y:S06]  /*8f30*/  @!P0 BRA `(.L_x_180) ;  /* 0x00000000009c8947 */ /* 0x001fec0003800000 */
.L_x_189:
[----:B------:R-:W-:Y:S01]  /*8f40*/  IMAD R9, R9, 0x8, R0 ;  /* 0x0000000809097824 */ /* 0x000fe200078e0200 */
[----:B------:R-:W-:-:S07]  /*8f50*/  SHF.L.U32 R0, R3, 0x1f, RZ ;  /* 0x0000001f03007819 */ /* 0x000fce00000006ff */
.L_x_181:
[----:B-1----:R1:W2:Y:S02]  /*8f60*/  SYNCS.PHASECHK.TRANS64.TRYWAIT P0, [R9+URZ], R0 ;  /* 0x00000000090075a7 */ /* 0x0022a4000800017f */
[----:B--2---:R-:W-:Y:S05]  /*8f70*/  @!P0 NANOSLEEP.SYNCS 0x989680 ;  /* 0x009896800000895d */ /* 0x004fea0003900000 */
[----:B------:R-:W2:Y:S02]  /*8f80*/  @!P0 SYNCS.PHASECHK.TRANS64 P0, [R9+URZ], R0 ;  /* 0x00000000090085a7 */ /* 0x000ea4000800007f */
[----:B--2---:R-:W-:Y:S05]  /*8f90*/  @!P0 BRA `(.L_x_181) ;  /* 0xfffffffc00f08947 */ /* 0x004fea000383ffff */
.L_x_178:
[----:B------:R-:W-:Y:S05]  /*8fa0*/  BSYNC B0 ;  /* 0x0000000000007941 */ /* 0x000fea0003800000 */
.L_x_177:
[----:B------:R-:W-:Y:S05]  /*8fb0*/  EXIT ;  /* 0x000000000000794d */ /* 0x000fea0003800000 */
.L_x_21:
[----:B-1----:R1:W2:Y:S02]  /*8fc0*/  SYNCS.PHASECHK.TRANS64.TRYWAIT P1, [R3+URZ], R0 ;  /* 0x00000000030075a7 */ /* 0x0022a4000802017f */
[----:B--2---:R-:W-:Y:S05]  /*8fd0*/  @!P1 NANOSLEEP.SYNCS 0x989680 ;  /* 0x009896800000995d */ /* 0x004fea0003900000 */
[----:B------:R-:W2:Y:S02]  /*8fe0*/  @!P1 SYNCS.PHASECHK.TRANS64 P1, [R3+URZ], R0 ;  /* 0x00000000030095a7 */ /* 0x000ea4000802007f */
[----:B--2---:R-:W-:Y:S05]  /*8ff0*/  @!P1 BRA `(.L_x_21) ;  /* 0xfffffffc00f09947 */ /* 0x004fea000383ffff */
[----:B------:R-:W-:Y:S05]  /*9000*/  BRA `(.L_x_20) ;  /* 0xffffff8400e87947 */ /* 0x000fea000383ffff */
.L_x_26:
[----:B-1----:R1:W2:Y:S02]  /*9010*/  SYNCS.PHASECHK.TRANS64.TRYWAIT P1, [R5+URZ], R4 ;  /* 0x00000004050075a7 */ /* 0x0022a4000802017f */
[----:B--2---:R-:W-:Y:S05]  /*9020*/  @!P1 NANOSLEEP.SYNCS 0x989680 ;  /* 0x009896800000995d */ /* 0x004fea0003900000 */
[----:B------:R-:W2:Y:S02]  /*9030*/  @!P1 SYNCS.PHASECHK.TRANS64 P1, [R5+URZ], R4 ;  /* 0x00000004050095a7 */ /* 0x000ea4000802007f */
[----:B--2---:R-:W-:Y:S05]  /*9040*/  @!P1 BRA `(.L_x_26) ;  /* 0xfffffffc00f09947 */ /* 0x004fea000383ffff */
[----:B------:R-:W-:Y:S05]  /*9050*/  BRA `(.L_x_25) ;  /* 0xffffff8c00f87947 */ /* 0x000fea000383ffff */
.L_x_165:
[----:B------:R-:W-:Y:S01]  /*9060*/  BSSY B1, `(.L_x_182) ;  /* 0x0000006000017945 */ /* 0x000fe20003800000 */
[----:B------:R-:W-:-:S07]  /*9070*/  IMAD.MOV.U32 R15, RZ, RZ, -0x1 ;  /* 0xffffffffff0f7424 */ /* 0x000fce00078e00ff */
[----:B------:R-:W-:Y:S05]  /*9080*/  WARPSYNC.COLLECTIVE R15, `(.L_x_183) ;  /* 0x000000000f0c7348 */ /* 0x000fea0003c00000 */
[----:B------:R-:W-:Y:S02]  /*9090*/  ELECT P6, UR62, PT ;  /* 0x00000000003e782f */ /* 0x000fe400038c0000 */
[----:B------:R-:W-:Y:S01]  /*90a0*/  MOV R14, UR62 ;  /* 0x0000003e000e7c02 */ /* 0x000fe20008000f00 */
[----:B------:R-:W-:Y:S10]  /*90b0*/  ENDCOLLECTIVE ;  /* 0x000000000000791b */ /* 0x000ff40003800000 */
.L_x_183:
[----:B------:R-:W-:Y:S05]  /*90c0*/  BSYNC B1 ;  /* 0x0000000000017941 */ /* 0x000fea0003800000 */
.L_x_182:
[----:B------:R-:W-:Y:S05]  /*90d0*/  BRA `(.L_x_184) ;  /* 0xfffffff000487947 */ /* 0x000fea000383ffff */
.L_x_168:
[----:B-1----:R1:W2:Y:S02]  /*90e0*/  SYNCS.PHASECHK.TRANS64.TRYWAIT P0, [R20+URZ+0x10], R13 ;  /* 0x0000100d140075a7 */ /* 0x0022a4000800017f */
[----:B--2---:R-:W-:Y:S05]  /*90f0*/  @!P0 NANOSLEEP.SYNCS 0x989680 ;  /* 0x009896800000895d */ /* 0x004fea0003900000 */
[----:B------:R-:W2:Y:S02]  /*9100*/  @!P0 SYNCS.PHASECHK.TRANS64 P0, [R20+URZ+0x10], R13 ;  /* 0x0000100d140085a7 */ /* 0x000ea4000800007f */
[----:B--2---:R-:W-:Y:S05]  /*9110*/  @!P0 BRA `(.L_x_168) ;  /* 0xfffffffc00f08947 */ /* 0x004fea000383ffff */
[----:B------:R-:W-:Y:S05]  /*9120*/  BRA `(.L_x_185) ;  /* 0xfffffff000847947 */ /* 0x000fea000383ffff */
.L_x_176:
[----:B------:R-:W-:Y:S01]  /*9130*/  BSSY B0, `(.L_x_186) ;  /* 0x0000006000007945 */ /* 0x000fe20003800000 */
[----:B------:R-:W-:-:S07]  /*9140*/  IMAD.MOV.U32 R15, RZ, RZ, -0x1 ;  /* 0xffffffffff0f7424 */ /* 0x000fce00078e00ff */
[----:B------:R-:W-:Y:S05]  /*9150*/  WARPSYNC.COLLECTIVE R15, `(.L_x_187) ;  /* 0x000000000f0c7348 */ /* 0x000fea0003c00000 */
[----:B------:R-:W-:Y:S02]  /*9160*/  ELECT P6, UR62, PT ;  /* 0x00000000003e782f */ /* 0x000fe400038c0000 */
[----:B------:R-:W-:Y:S01]  /*9170*/  MOV R14, UR62 ;  /* 0x0000003e000e7c02 */ /* 0x000fe20008000f00 */
[----:B------:R-:W-:Y:S10]  /*9180*/  ENDCOLLECTIVE ;  /* 0x000000000000791b */ /* 0x000ff40003800000 */
.L_x_187:
[----:B------:R-:W-:Y:S05]  /*9190*/  BSYNC B0 ;  /* 0x0000000000007941 */ /* 0x000fea0003800000 */
.L_x_186:
[----:B------:R-:W-:Y:S05]  /*91a0*/  BRA `(.L_x_188) ;  /* 0xfffffffc00187947 */ /* 0x000fea000383ffff */
.L_x_180:
[----:B0-----:R0:W1:Y:S02]  /*91b0*/  SYNCS.PHASECHK.TRANS64.TRYWAIT P0, [R5+URZ], R2 ;  /* 0x00000002050075a7 */ /* 0x001064000800017f */
[----:B-1----:R-:W-:Y:S05]  /*91c0*/  @!P0 NANOSLEEP.SYNCS 0x989680 ;  /* 0x009896800000895d */ /* 0x002fea0003900000 */
[----:B------:R-:W1:Y:S02]  /*91d0*/  @!P0 SYNCS.PHASECHK.TRANS64 P0, [R5+URZ], R2 ;  /* 0x00000002050085a7 */ /* 0x000e64000800007f */
[----:B-1----:R-:W-:Y:S05]  /*91e0*/  @!P0 BRA `(.L_x_180) ;  /* 0xfffffffc00f08947 */ /* 0x002fea000383ffff */
[----:B------:R-:W-:Y:S05]  /*91f0*/  BRA `(.L_x_189) ;  /* 0xfffffffc00507947 */ /* 0x000fea000383ffff */
.L_x_190:
[----:B------:R-:W-:-:S00]  /*9200*/  BRA `(.L_x_190) ;  /* 0xfffffffc00fc7947 */ /* 0x000fc0000383ffff */
[----:B------:R-:W-:-:S00]  /*9210*/  NOP ;  /* 0x0000000000007918 */ /* 0x000fc00000000000 */
        /* <DEDUP_REMOVED lines=14> */
.L_x_191:


//--------------------- .nv.global.init           --------------------------
	.section	.nv.global.init,"aw",@progbits
.nv.global.init:
	.type		$str$22,@object
	.size		$str$22,($str$23 - $str$22)
$str$22:
        /*0000*/ 	.byte	0x6b, 0x5f, 0x74, 0x69, 0x6c, 0x65, 0x5f, 0x63, 0x6f, 0x75, 0x6e, 0x74, 0x20, 0x3e, 0x3d, 0x20
        /*0010*/ 	.byte	0x31, 0x00
	.type		$str$23,@object
	.size		$str$23,(__unnamed_1 - $str$23)
$str$23:
        /*0012*/ 	.byte	0x2f, 0x74, 0x6d, 0x70, 0x2f, 0x63, 0x75, 0x74, 0x6c, 0x61, 0x73, 0x73, 0x5f, 0x73, 0x77, 0x65
        /*0022*/ 	.byte	0x65, 0x70, 0x5f, 0x73, 0x72, 0x63, 0x2f, 0x69, 0x6e, 0x63, 0x6c, 0x75, 0x64, 0x65, 0x2f, 0x63
        /*0032*/ 	.byte	0x75, 0x74, 0x6c, 0x61, 0x73, 0x73, 0x2f, 0x67, 0x65, 0x6d, 0x6d, 0x2f, 0x63, 0x6f, 0x6c, 0x6c
        /*0042*/ 	.byte	0x65, 0x63, 0x74, 0x69, 0x76, 0x65, 0x2f, 0x73, 0x6d, 0x39, 0x30, 0x5f, 0x6d, 0x6d, 0x61, 0x5f
        /*0052*/ 	.byte	0x74, 0x6d, 0x61, 0x5f, 0x67, 0x6d, 0x6d, 0x61, 0x5f, 0x73, 0x73, 0x5f, 0x77, 0x61, 0x72, 0x70
        /*0062*/ 	.byte	0x73, 0x70, 0x65, 0x63, 0x69, 0x61, 0x6c, 0x69, 0x7a, 0x65, 0x64, 0x2e, 0x68, 0x70, 0x70, 0x00
	.type		__unnamed_1,@object
	.size		__unnamed_1,(.L_0 - __unnamed_1)
__unnamed_1:
        /*0072*/ 	.byte	0x76, 0x6f, 0x69, 0x64, 0x20, 0x63, 0x75, 0x74, 0x6c, 0x61, 0x73, 0x73, 0x3a, 0x3a, 0x67, 0x65
        /* <DEDUP_REMOVED lines=178> */
        /*0ba2*/ 	.byte	0x00
.L_0:


//--------------------- .nv.shared._ZN7cutlass13device_kernelINS_4gemm6kernel13GemmUniversalIN4cute5tupleIJiiiiEEENS1_10collective13CollectiveMmaINS1_34MainloopSm90TmaGmmaWarpSpecializedILi2ENS5_IJNS4_1CILi2EEENSA_ILi4EEENSA_ILi1EEEEEENS1_35KernelTmaWarpSpecializedCooperativeEEENS5_IJNSA_ILi256EEENSA_ILi64EEESI_EEENS_10tfloat32_tENS5_IJlSD_lEEESK_SL_NS4_8TiledMMAINS4_8MMA_AtomIJNS4_4SM904GMMA29MMA_64x64x8_F32TF32TF32_SS_TNILNSP_7ScaleInE1ELSR_1EEEEEENS4_6LayoutINS5_IJSB_SD_SD_EEENS5_IJSD_NSA_ILi0EEESW_EEEEENS5_IJNS4_10UnderscoreESZ_SZ_EEEEENS4_23SM90_TMA_LOAD_MULTICASTENS4_14ComposedLayoutINS4_7SwizzleILi3ELi4ELi3EEENS4_18smem_ptr_flag_bitsILi32EEENSU_INS5_IJNSA_ILi8EEENSA_ILi32EEEEEENS5_IJS19_SD_EEEEEEEvNS4_8identityES12_S1D_vS1E_EENS_8epilogue10collective6detail29Sm90TmaWarpSpecializedAdapterINS1H_15DefaultEpilogueISK_SL_SL_NS1G_6thread17LinearCombinationISK_Li1EffLNS1L_9ScaleType4KindE0ELNS_15FloatRoundStyleE2ESK_EENS1_15EpilogueDefaultEEEEEvvEEEEvNT_6ParamsE --------------------------
	.section	.nv.shared._ZN7cutlass13device_kernelINS_4gemm6kernel13GemmUniversalIN4cute5tupleIJiiiiEEENS1_10collective13CollectiveMmaINS1_34MainloopSm90TmaGmmaWarpSpecializedILi2ENS5_IJNS4_1CILi2EEENSA_ILi4EEENSA_ILi1EEEEEENS1_35KernelTmaWarpSpecializedCooperativeEEENS5_IJNSA_ILi256EEENSA_ILi64EEESI_EEENS_10tfloat32_tENS5_IJlSD_lEEESK_SL_NS4_8TiledMMAINS4_8MMA_AtomIJNS4_4SM904GMMA29MMA_64x64x8_F32TF32TF32_SS_TNILNSP_7ScaleInE1ELSR_1EEEEEENS4_6LayoutINS5_IJSB_SD_SD_EEENS5_IJSD_NSA_ILi0EEESW_EEEEENS5_IJNS4_10UnderscoreESZ_SZ_EEEEENS4_23SM90_TMA_LOAD_MULTICASTENS4_14ComposedLayoutINS4_7SwizzleILi3ELi4ELi3EEENS4_18smem_ptr_flag_bitsILi32EEENSU_INS5_IJNSA_ILi8EEENSA_ILi32EEEEEENS5_IJS19_SD_EEEEEEEvNS4_8identityES12_S1D_vS1E_EENS_8epilogue10collective6detail29Sm90TmaWarpSpecializedAdapterINS1H_15DefaultEpilogueISK_SL_SL_NS1G_6thread17LinearCombinationISK_Li1EffLNS1L_9ScaleType4KindE0ELNS_15FloatRoundStyleE2ESK_EENS1_15EpilogueDefaultEEEEEvvEEEEvNT_6ParamsE,"aw",@nobits
	.sectionflags	@""
	.align	16
	.zero		1024


//--------------------- .nv.shared.reserved.0     --------------------------
	.section	.nv.shared.reserved.0,"aw",@nobits
	.weak		__nv_reservedSMEM_offset_0_alias
	.size		__nv_reservedSMEM_offset_0_alias, 0, 0
	.other		__nv_reservedSMEM_offset_0_alias,@"STO_CUDA_RESERVED_SHARED STV_DEFAULT"
__nv_reservedSMEM_offset_0_alias:
	.zero		0


//--------------------- .nv.global                --------------------------
	.section	.nv.global,"aw",@nobits
.nv.global:
	.type		_ZN40_INTERNAL_f1bab2de_4_k_cu_b9b11ac8_269474cute1_E,@object
	.size		_ZN40_INTERNAL_f1bab2de_4_k_cu_b9b11ac8_269474cute1_E,(_ZN40_INTERNAL_f1bab2de_4_k_cu_b9b11ac8_269474cuda3std3__45__cpo6cbeginE - _ZN40_INTERNAL_f1bab2de_4_k_cu_b9b11ac8_269474cute1_E)
_ZN40_INTERNAL_f1bab2de_4_k_cu_b9b11ac8_269474cute1_E:
	.zero		1
	.type		_ZN40_INTERNAL_f1bab2de_4_k_cu_b9b11ac8_269474cuda3std3__45__cpo6cbeginE,@object
	.size		_ZN40_INTERNAL_f1bab2de_4_k_cu_b9b11ac8_269474cuda3std3__45__cpo6cbeginE,(_ZN40_INTERNAL_f1bab2de_4_k_cu_b9b11ac8_269474cuda3std3__48in_placeE - _ZN40_INTERNAL_f1bab2de_4_k_cu_b9b11ac8_269474cuda3std3__45__cpo6cbeginE)
_ZN40_INTERNAL_f1bab2de_4_k_cu_b9b11ac8_269474cuda3std3__45__cpo6cbeginE:
	.zero		1
	.type		_ZN40_INTERNAL_f1bab2de_4_k_cu_b9b11ac8_269474cuda3std3__48in_placeE,@object
	.size		_ZN40_INTERNAL_f1bab2de_4_k_cu_b9b11ac8_269474cuda3std3__48in_placeE,(_ZN40_INTERNAL_f1bab2de_4_k_cu_b9b11ac8_269474cuda3std6ranges3__45__cpo9iter_moveE - _ZN40_INTERNAL_f1bab2de_4_k_cu_b9b11ac8_269474cuda3std3__48in_placeE)
_ZN40_INTERNAL_f1bab2de_4_k_cu_b9b11ac8_269474cuda3std3__48in_placeE:
	.zero		1
	.type		_ZN40_INTERNAL_f1bab2de_4_k_cu_b9b11ac8_269474cuda3std6ranges3__45__cpo9iter_moveE,@object
	.size		_ZN40_INTERNAL_f1bab2de_4_k_cu_b9b11ac8_269474cuda3std6ranges3__45__cpo9iter_moveE,(_ZN40_INTERNAL_f1bab2de_4_k_cu_b9b11ac8_269474cuda3std3__45__cpo5beginE - _ZN40_INTERNAL_f1bab2de_4_k_cu_b9b11ac8_269474cuda3std6ranges3__45__cpo9iter_moveE)
_ZN40_INTERNAL_f1bab2de_4_k_cu_b9b11ac8_269474cuda3std6ranges3__45__cpo9iter_moveE:
	.zero		1
	.type		_ZN40_INTERNAL_f1bab2de_4_k_cu_b9b11ac8_269474cuda3std3__45__cpo5beginE,@object
	.size		_ZN40_INTERNAL_f1bab2de_4_k_cu_b9b11ac8_269474cuda3std3__45__cpo5beginE,(_ZN40_INTERNAL_f1bab2de_4_k_cu_b9b11ac8_269474cuda3std3__442_GLOBAL__N__f1bab2de_4_k_cu_b9b11ac8_269476ignoreE - _ZN40_INTERNAL_f1bab2de_4_k_cu_b9b11ac8_269474cuda3std3__45__cpo5beginE)
_ZN40_INTERNAL_f1bab2de_4_k_cu_b9b11ac8_269474cuda3std3__45__cpo5beginE:
	.zero		1
	.type		_ZN40_INTERNAL_f1bab2de_4_k_cu_b9b11ac8_269474cuda3std3__442_GLOBAL__N__f1bab2de_4_k_cu_b9b11ac8_269476ignoreE,@object
	.size		_ZN40_INTERNAL_f1bab2de_4_k_cu_b9b11ac8_269474cuda3std3__442_GLOBAL__N__f1bab2de_4_k_cu_b9b11ac8_269476ignoreE,(_ZN40_INTERNAL_f1bab2de_4_k_cu_b9b11ac8_269474cute7productE - _ZN40_INTERNAL_f1bab2de_4_k_cu_b9b11ac8_269474cuda3std3__442_GLOBAL__N__f1bab2de_4_k_cu_b9b11ac8_269476ignoreE)
_ZN40_INTERNAL_f1bab2de_4_k_cu_b9b11ac8_269474cuda3std3__442_GLOBAL__N__f1bab2de_4_k_cu_b9b11ac8_269476ignoreE:
	.zero		1
	.type		_ZN40_INTERNAL_f1bab2de_4_k_cu_b9b11ac8_269474cute7productE,@object
	.size		_ZN40_INTERNAL_f1bab2de_4_k_cu_b9b11ac8_269474cute7productE,(_ZN40_INTERNAL_f1bab2de_4_k_cu_b9b11ac8_269474cuda3std3__45__cpo3endE - _ZN40_INTERNAL_f1bab2de_4_k_cu_b9b11ac8_269474cute7productE)
_ZN40_INTERNAL_f1bab2de_4_k_cu_b9b11ac8_269474cute7productE:
	.zero		1
	.type		_ZN40_INTERNAL_f1bab2de_4_k_cu_b9b11ac8_269474cuda3std3__45__cpo3endE,@object
	.size		_ZN40_INTERNAL_f1bab2de_4_k_cu_b9b11ac8_269474cuda3std3__45__cpo3endE,(_ZN40_INTERNAL_f1bab2de_4_k_cu_b9b11ac8_269474cuda3std3__419piecewise_constructE - _ZN40_INTERNAL_f1bab2de_4_k_cu_b9b11ac8_269474cuda3std3__45__cpo3endE)
_ZN40_INTERNAL_f1bab2de_4_k_cu_b9b11ac8_269474cuda3std3__45__cpo3endE:
	.zero		1
	.type		_ZN40_INTERNAL_f1bab2de_4_k_cu_b9b11ac8_269474cuda3std3__419piecewise_constructE,@object
	.size		_ZN40_INTERNAL_f1bab2de_4_k_cu_b9b11ac8_269474cuda3std3__419piecewise_constructE,(_ZN40_INTERNAL_f1bab2de_4_k_cu_b9b11ac8_269474cuda3std3__45__cpo4cendE - _ZN40_INTERNAL_f1bab2de_4_k_cu_b9b11ac8_269474cuda3std3__419piecewise_constructE)
_ZN40_INTERNAL_f1bab2de_4_k_cu_b9b11ac8_269474cuda3std3__419piecewise_constructE:
	.zero		1
	.type		_ZN40_INTERNAL_f1bab2de_4_k_cu_b9b11ac8_269474cuda3std3__45__cpo4cendE,@object
	.size		_ZN40_INTERNAL_f1bab2de_4_k_cu_b9b11ac8_269474cuda3std3__45__cpo4cendE,(_ZN40_INTERNAL_f1bab2de_4_k_cu_b9b11ac8_269474cuda3std6ranges3__45__cpo4swapE - _ZN40_INTERNAL_f1bab2de_4_k_cu_b9b11ac8_269474cuda3std3__45__cpo4cendE)
_ZN40_INTERNAL_f1bab2de_4_k_cu_b9b11ac8_269474cuda3std3__45__cpo4cendE:
	.zero		1
	.type		_ZN40_INTERNAL_f1bab2de_4_k_cu_b9b11ac8_269474cuda3std6ranges3__45__cpo4swapE,@object
	.size		_ZN40_INTERNAL_f1bab2de_4_k_cu_b9b11ac8_269474cuda3std6ranges3__45__cpo4swapE,(.L_8 - _ZN40_INTERNAL_f1bab2de_4_k_cu_b9b11ac8_269474cuda3std6ranges3__45__cpo4swapE)
_ZN40_INTERNAL_f1bab2de_4_k_cu_b9b11ac8_269474cuda3std6ranges3__45__cpo4swapE:
	.zero		1
.L_8:


//--------------------- .nv.constant0._ZN7cutlass13device_kernelINS_4gemm6kernel13GemmUniversalIN4cute5tupleIJiiiiEEENS1_10collective13CollectiveMmaINS1_34MainloopSm90TmaGmmaWarpSpecializedILi2ENS5_IJNS4_1CILi2EEENSA_ILi4EEENSA_ILi1EEEEEENS1_35KernelTmaWarpSpecializedCooperativeEEENS5_IJNSA_ILi256EEENSA_ILi64EEESI_EEENS_10tfloat32_tENS5_IJlSD_lEEESK_SL_NS4_8TiledMMAINS4_8MMA_AtomIJNS4_4SM904GMMA29MMA_64x64x8_F32TF32TF32_SS_TNILNSP_7ScaleInE1ELSR_1EEEEEENS4_6LayoutINS5_IJSB_SD_SD_EEENS5_IJSD_NSA_ILi0EEESW_EEEEENS5_IJNS4_10UnderscoreESZ_SZ_EEEEENS4_23SM90_TMA_LOAD_MULTICASTENS4_14ComposedLayoutINS4_7SwizzleILi3ELi4ELi3EEENS4_18smem_ptr_flag_bitsILi32EEENSU_INS5_IJNSA_ILi8EEENSA_ILi32EEEEEENS5_IJS19_SD_EEEEEEEvNS4_8identityES12_S1D_vS1E_EENS_8epilogue10collective6detail29Sm90TmaWarpSpecializedAdapterINS1H_15DefaultEpilogueISK_SL_SL_NS1G_6thread17LinearCombinationISK_Li1EffLNS1L_9ScaleType4KindE0ELNS_15FloatRoundStyleE2ESK_EENS1_15EpilogueDefaultEEEEEvvEEEEvNT_6ParamsE --------------------------
	.section	.nv.constant0._ZN7cutlass13device_kernelINS_4gemm6kernel13GemmUniversalIN4cute5tupleIJiiiiEEENS1_10collective13CollectiveMmaINS1_34MainloopSm90TmaGmmaWarpSpecializedILi2ENS5_IJNS4_1CILi2EEENSA_ILi4EEENSA_ILi1EEEEEENS1_35KernelTmaWarpSpecializedCooperativeEEENS5_IJNSA_ILi256EEENSA_ILi64EEESI_EEENS_10tfloat32_tENS5_IJlSD_lEEESK_SL_NS4_8TiledMMAINS4_8MMA_AtomIJNS4_4SM904GMMA29MMA_64x64x8_F32TF32TF32_SS_TNILNSP_7ScaleInE1ELSR_1EEEEEENS4_6LayoutINS5_IJSB_SD_SD_EEENS5_IJSD_NSA_ILi0EEESW_EEEEENS5_IJNS4_10UnderscoreESZ_SZ_EEEEENS4_23SM90_TMA_LOAD_MULTICASTENS4_14ComposedLayoutINS4_7SwizzleILi3ELi4ELi3EEENS4_18smem_ptr_flag_bitsILi32EEENSU_INS5_IJNSA_ILi8EEENSA_ILi32EEEEEENS5_IJS19_SD_EEEEEEEvNS4_8identityES12_S1D_vS1E_EENS_8epilogue10collective6detail29Sm90TmaWarpSpecializedAdapterINS1H_15DefaultEpilogueISK_SL_SL_NS1G_6thread17LinearCombinationISK_Li1EffLNS1L_9ScaleType4KindE0ELNS_15FloatRoundStyleE2ESK_EENS1_15EpilogueDefaultEEEEEvvEEEEvNT_6ParamsE,"a",@progbits
	.sectionflags	@""
	.align	4
.nv.constant0._ZN7cutlass13device_kernelINS_4gemm6kernel13GemmUniversalIN4cute5tupleIJiiiiEEENS1_10collective13CollectiveMmaINS1_34MainloopSm90TmaGmmaWarpSpecializedILi2ENS5_IJNS4_1CILi2EEENSA_ILi4EEENSA_ILi1EEEEEENS1_35KernelTmaWarpSpecializedCooperativeEEENS5_IJNSA_ILi256EEENSA_ILi64EEESI_EEENS_10tfloat32_tENS5_IJlSD_lEEESK_SL_NS4_8TiledMMAINS4_8MMA_AtomIJNS4_4SM904GMMA29MMA_64x64x8_F32TF32TF32_SS_TNILNSP_7ScaleInE1ELSR_1EEEEEENS4_6LayoutINS5_IJSB_SD_SD_EEENS5_IJSD_NSA_ILi0EEESW_EEEEENS5_IJNS4_10UnderscoreESZ_SZ_EEEEENS4_23SM90_TMA_LOAD_MULTICASTENS4_14ComposedLayoutINS4_7SwizzleILi3ELi4ELi3EEENS4_18smem_ptr_flag_bitsILi32EEENSU_INS5_IJNSA_ILi8EEENSA_ILi32EEEEEENS5_IJS19_SD_EEEEEEEvNS4_8identityES12_S1D_vS1E_EENS_8epilogue10collective6detail29Sm90TmaWarpSpecializedAdapterINS1H_15DefaultEpilogueISK_SL_SL_NS1G_6thread17LinearCombinationISK_Li1EffLNS1L_9ScaleType4KindE0ELNS_15FloatRoundStyleE2ESK_EENS1_15EpilogueDefaultEEEEEvvEEEEvNT_6ParamsE:
	.zero		1664


//--------------------- SYMBOLS --------------------------

	.type		.nv.reservedSmem.offset0,@object
	.size		.nv.reservedSmem.offset0,0x4
	.type		__assertfail,@function
